//
// Generated by NVIDIA NVVM Compiler
//
// Compiler Build ID: CL-36424714
// Cuda compilation tools, release 13.0, V13.0.88
// Based on NVVM 20.0.0
//

.version 9.0
.target sm_100
.address_size 64

	// .globl	picard_kernel_double
// _ZZ20picard_kernel_doubleE4smax has been demoted

.visible .entry picard_kernel_double(
	.param .u64 .ptr .align 1 picard_kernel_double_param_0,
	.param .u64 .ptr .align 1 picard_kernel_double_param_1,
	.param .u64 .ptr .align 1 picard_kernel_double_param_2,
	.param .u32 picard_kernel_double_param_3,
	.param .u32 picard_kernel_double_param_4,
	.param .f64 picard_kernel_double_param_5,
	.param .f64 picard_kernel_double_param_6,
	.param .f64 picard_kernel_double_param_7,
	.param .f64 picard_kernel_double_param_8,
	.param .f64 picard_kernel_double_param_9,
	.param .u32 picard_kernel_double_param_10,
	.param .f64 picard_kernel_double_param_11,
	.param .u64 .ptr .align 1 picard_kernel_double_param_12,
	.param .u64 .ptr .align 1 picard_kernel_double_param_13,
	.param .u64 .ptr .align 1 picard_kernel_double_param_14,
	.param .u64 .ptr .align 1 picard_kernel_double_param_15,
	.param .u64 .ptr .align 1 picard_kernel_double_param_16,
	.param .u64 .ptr .align 1 picard_kernel_double_param_17,
	.param .u64 .ptr .align 1 picard_kernel_double_param_18,
	.param .u64 .ptr .align 1 picard_kernel_double_param_19,
	.param .u64 .ptr .align 1 picard_kernel_double_param_20,
	.param .u64 .ptr .align 1 picard_kernel_double_param_21,
	.param .u64 .ptr .align 1 picard_kernel_double_param_22,
	.param .u64 .ptr .align 1 picard_kernel_double_param_23
)
{
	.reg .pred 	%p<153>;
	.reg .b32 	%r<314>;
	.reg .b32 	%f<7>;
	.reg .b64 	%rd<357>;
	.reg .b64 	%fd<499>;
	// demoted variable
	.shared .align 8 .b8 _ZZ20picard_kernel_doubleE4smax[2048];
	ld.param.u32 	%r114, [picard_kernel_double_param_3];
	ld.param.u32 	%r110, [picard_kernel_double_param_4];
	ld.param.f64 	%fd87, [picard_kernel_double_param_5];
	ld.param.f64 	%fd88, [picard_kernel_double_param_6];
	ld.param.f64 	%fd90, [picard_kernel_double_param_8];
	ld.param.f64 	%fd91, [picard_kernel_double_param_9];
	ld.param.u64 	%rd102, [picard_kernel_double_param_13];
	ld.param.u64 	%rd103, [picard_kernel_double_param_15];
	ld.param.u64 	%rd104, [picard_kernel_double_param_16];
	ld.param.u64 	%rd105, [picard_kernel_double_param_17];
	ld.param.u64 	%rd106, [picard_kernel_double_param_18];
	ld.param.u64 	%rd107, [picard_kernel_double_param_20];
	ld.param.u64 	%rd108, [picard_kernel_double_param_21];
	ld.param.u64 	%rd100, [picard_kernel_double_param_22];
	ld.param.u64 	%rd101, [picard_kernel_double_param_23];
	cvta.to.global.u64 	%rd1, %rd108;
	cvta.to.global.u64 	%rd2, %rd107;
	cvta.to.global.u64 	%rd3, %rd106;
	cvta.to.global.u64 	%rd4, %rd105;
	cvta.to.global.u64 	%rd5, %rd104;
	cvta.to.global.u64 	%rd6, %rd102;
	cvta.to.global.u64 	%rd7, %rd103;
	cvta.to.global.u64 	%rd8, %rd101;
	cvta.to.global.u64 	%rd9, %rd100;
	// begin inline asm
	mov.u32 %r112, %envreg2;
	// end inline asm
	cvt.u64.u32 	%rd109, %r112;
	// begin inline asm
	mov.u32 %r113, %envreg1;
	// end inline asm
	cvt.u64.u32 	%rd110, %r113;
	shl.b64 	%rd111, %rd110, 32;
	or.b64  	%rd10, %rd111, %rd109;
	mov.u32 	%r115, %tid.x;
	mov.u32 	%r1, %ctaid.x;
	mov.u32 	%r116, %ntid.x;
	mad.lo.s32 	%r2, %r1, %r116, %r115;
	mov.u32 	%r3, %nctaid.x;
	mul.lo.s32 	%r4, %r116, %r3;
	max.s32 	%r5, %r114, 2;
	add.s32 	%r6, %r5, -2;
	min.s32 	%r117, %r114, %r110;
	setp.gt.s32 	%p1, %r117, 0;
	setp.ne.s32 	%p2, %r6, 0;
	and.pred  	%p3, %p1, %p2;
	@%p3 bra 	$L__BB0_3;
	setp.ne.s32 	%p152, %r2, 0;
	@%p152 bra 	$L__BB0_183;
	mov.b64 	%rd337, 0;
	st.global.u64 	[%rd9], %rd337;
	mov.b32 	%r286, 0;
	st.global.u32 	[%rd8], %r286;
	bra.uni 	$L__BB0_183;
$L__BB0_3:
	setp.ne.s32 	%p4, %r2, 0;
	@%p4 bra 	$L__BB0_5;
	mov.b64 	%rd112, 0;
	st.global.u64 	[%rd9], %rd112;
	mov.b32 	%r118, 0;
	st.global.u32 	[%rd8], %r118;
$L__BB0_5:
	ld.param.u32 	%r287, [picard_kernel_double_param_10];
	setp.lt.s32 	%p5, %r287, 1;
	@%p5 bra 	$L__BB0_183;
	ld.param.f64 	%fd473, [picard_kernel_double_param_7];
	ld.param.u64 	%rd339, [picard_kernel_double_param_1];
	ld.param.u64 	%rd338, [picard_kernel_double_param_0];
	mov.u32 	%r120, %tid.y;
	add.s32 	%r122, %r115, %r120;
	mov.u32 	%r123, %tid.z;
	or.b32  	%r7, %r122, %r123;
	mov.u32 	%r124, %nctaid.y;
	mul.lo.s32 	%r125, %r3, %r124;
	mov.u32 	%r126, %nctaid.z;
	mul.lo.s32 	%r127, %r125, %r126;
	mov.u32 	%r128, %ctaid.y;
	add.s32 	%r129, %r1, %r128;
	mov.u32 	%r130, %ctaid.z;
	neg.s32 	%r131, %r130;
	setp.eq.s32 	%p6, %r129, %r131;
	sub.s32 	%r132, -2147483647, %r127;
	selp.b32 	%r8, %r132, 1, %p6;
	div.rn.f64 	%fd1, %fd88, %fd473;
	add.s32 	%r9, %r5, -3;
	add.s32 	%r10, %r5, -4;
	add.s32 	%r133, %r114, -1;
	mul.wide.u32 	%rd113, %r133, 8;
	add.s64 	%rd11, %rd5, %rd113;
	add.s64 	%rd12, %rd4, %rd113;
	add.s64 	%rd13, %rd3, %rd113;
	mul.lo.s32 	%r134, %r114, %r110;
	add.s32 	%r135, %r2, %r4;
	max.s32 	%r136, %r114, %r135;
	setp.lt.s32 	%p7, %r135, %r114;
	selp.u32 	%r137, 1, 0, %p7;
	add.s32 	%r138, %r135, %r137;
	sub.s32 	%r11, %r136, %r138;
	max.s32 	%r139, %r110, %r135;
	setp.lt.s32 	%p8, %r135, %r110;
	selp.u32 	%r140, 1, 0, %p8;
	add.s32 	%r141, %r135, %r140;
	sub.s32 	%r12, %r139, %r141;
	max.s32 	%r142, %r134, %r135;
	setp.lt.s32 	%p9, %r135, %r134;
	selp.u32 	%r143, 1, 0, %p9;
	add.s32 	%r144, %r135, %r143;
	sub.s32 	%r13, %r142, %r144;
	and.b32  	%r14, %r114, 2147483640;
	shl.b32 	%r15, %r110, 3;
	mul.wide.u32 	%rd14, %r110, 56;
	mul.wide.u32 	%rd15, %r110, 48;
	mul.wide.u32 	%rd16, %r110, 40;
	mul.wide.u32 	%rd17, %r110, 32;
	mul.wide.u32 	%rd18, %r110, 24;
	mul.wide.u32 	%rd19, %r110, 16;
	mul.wide.u32 	%rd20, %r110, 8;
	cvta.to.global.u64 	%rd351, %rd339;
	cvta.to.global.u64 	%rd352, %rd338;
	mov.b32 	%r289, 0;
	div.u32 	%r247, %r12, %r4;
	div.u32 	%r254, %r13, %r4;
$L__BB0_7:
	mov.u64 	%rd23, %rd351;
	setp.ge.s32 	%p10, %r2, %r114;
	@%p10 bra 	$L__BB0_14;
	ld.param.u64 	%rd345, [picard_kernel_double_param_19];
	mul.wide.s32 	%rd25, %r4, 8;
	cvta.to.global.u64 	%rd26, %rd345;
	div.u32 	%r145, %r11, %r4;
	add.s32 	%r146, %r2, %r4;
	setp.lt.s32 	%p11, %r146, %r114;
	selp.u32 	%r147, 1, 0, %p11;
	add.s32 	%r17, %r145, %r147;
	and.b32  	%r18, %r17, 3;
	setp.eq.s32 	%p12, %r18, 3;
	mov.u32 	%r290, %r2;
	@%p12 bra 	$L__BB0_12;
	add.s32 	%r290, %r2, %r4;
	mul.wide.s32 	%rd114, %r2, 8;
	add.s64 	%rd27, %rd26, %rd114;
	mov.b64 	%rd115, 0;
	st.global.u64 	[%rd27], %rd115;
	add.s64 	%rd28, %rd2, %rd114;
	st.global.u64 	[%rd28], %rd115;
	add.s64 	%rd29, %rd1, %rd114;
	st.global.u64 	[%rd29], %rd115;
	setp.eq.s32 	%p13, %r18, 0;
	@%p13 bra 	$L__BB0_12;
	add.s32 	%r290, %r290, %r4;
	add.s64 	%rd30, %rd27, %rd25;
	mov.b64 	%rd116, 0;
	st.global.u64 	[%rd30], %rd116;
	add.s64 	%rd31, %rd28, %rd25;
	st.global.u64 	[%rd31], %rd116;
	add.s64 	%rd32, %rd29, %rd25;
	st.global.u64 	[%rd32], %rd116;
	setp.eq.s32 	%p14, %r18, 1;
	@%p14 bra 	$L__BB0_12;
	add.s32 	%r290, %r290, %r4;
	add.s64 	%rd117, %rd30, %rd25;
	mov.b64 	%rd118, 0;
	st.global.u64 	[%rd117], %rd118;
	add.s64 	%rd119, %rd31, %rd25;
	st.global.u64 	[%rd119], %rd118;
	add.s64 	%rd120, %rd32, %rd25;
	st.global.u64 	[%rd120], %rd118;
$L__BB0_12:
	setp.lt.u32 	%p15, %r17, 3;
	@%p15 bra 	$L__BB0_14;
$L__BB0_13:
	mul.wide.s32 	%rd121, %r290, 8;
	add.s64 	%rd122, %rd26, %rd121;
	mov.b64 	%rd123, 0;
	st.global.u64 	[%rd122], %rd123;
	add.s64 	%rd124, %rd2, %rd121;
	st.global.u64 	[%rd124], %rd123;
	add.s64 	%rd125, %rd1, %rd121;
	st.global.u64 	[%rd125], %rd123;
	add.s64 	%rd126, %rd122, %rd25;
	st.global.u64 	[%rd126], %rd123;
	add.s64 	%rd127, %rd124, %rd25;
	st.global.u64 	[%rd127], %rd123;
	add.s64 	%rd128, %rd125, %rd25;
	st.global.u64 	[%rd128], %rd123;
	add.s64 	%rd129, %rd126, %rd25;
	st.global.u64 	[%rd129], %rd123;
	add.s64 	%rd130, %rd127, %rd25;
	st.global.u64 	[%rd130], %rd123;
	add.s64 	%rd131, %rd128, %rd25;
	st.global.u64 	[%rd131], %rd123;
	add.s64 	%rd132, %rd129, %rd25;
	st.global.u64 	[%rd132], %rd123;
	add.s64 	%rd133, %rd130, %rd25;
	st.global.u64 	[%rd133], %rd123;
	add.s64 	%rd134, %rd131, %rd25;
	st.global.u64 	[%rd134], %rd123;
	shl.b32 	%r148, %r4, 2;
	add.s32 	%r290, %r148, %r290;
	setp.lt.s32 	%p16, %r290, %r114;
	@%p16 bra 	$L__BB0_13;
$L__BB0_14:
	setp.ne.s64 	%p17, %rd10, 0;
	@%p17 bra 	$L__BB0_16;
	// begin inline asm
	trap;
	// end inline asm
$L__BB0_16:
	setp.ne.s32 	%p18, %r7, 0;
	barrier.sync 	0;
	@%p18 bra 	$L__BB0_19;
	add.s64 	%rd135, %rd10, 4;
	// begin inline asm
	atom.add.release.gpu.u32 %r149,[%rd135],%r8;
	// end inline asm
$L__BB0_18:
	// begin inline asm
	ld.acquire.gpu.u32 %r151,[%rd135];
	// end inline asm
	xor.b32  	%r152, %r151, %r149;
	setp.gt.s32 	%p19, %r152, -1;
	@%p19 bra 	$L__BB0_18;
$L__BB0_19:
	setp.ge.s32 	%p20, %r2, %r110;
	barrier.sync 	0;
	@%p20 bra 	$L__BB0_33;
	mov.u32 	%r292, %r2;
$L__BB0_21:
	ld.param.u64 	%rd340, [picard_kernel_double_param_2];
	setp.lt.u32 	%p21, %r114, 8;
	cvta.to.global.u64 	%rd137, %rd340;
	mul.wide.s32 	%rd138, %r292, 8;
	add.s64 	%rd139, %rd137, %rd138;
	ld.global.nc.f64 	%fd2, [%rd139];
	mov.b32 	%r296, 0;
	@%p21 bra 	$L__BB0_24;
	ld.param.u64 	%rd346, [picard_kernel_double_param_19];
	and.b32  	%r154, %r114, 2147483640;
	neg.s32 	%r294, %r154;
	add.s64 	%rd355, %rd1, 32;
	cvta.to.global.u64 	%rd140, %rd346;
	add.s64 	%rd354, %rd140, 32;
	add.s64 	%rd353, %rd2, 32;
	mov.u32 	%r293, %r292;
$L__BB0_23:
	.pragma "nounroll";
	mul.wide.s32 	%rd141, %r293, 8;
	add.s64 	%rd142, %rd352, %rd141;
	ld.global.f64 	%fd93, [%rd142];
	mul.f64 	%fd94, %fd87, %fd93;
	atom.global.add.f64 	%fd95, [%rd354+-32], %fd94;
	mul.f64 	%fd96, %fd2, %fd94;
	atom.global.add.f64 	%fd97, [%rd353+-32], %fd96;
	mul.f64 	%fd98, %fd2, %fd96;
	atom.global.add.f64 	%fd99, [%rd355+-32], %fd98;
	add.s64 	%rd143, %rd142, %rd20;
	ld.global.f64 	%fd100, [%rd143];
	mul.f64 	%fd101, %fd87, %fd100;
	atom.global.add.f64 	%fd102, [%rd354+-24], %fd101;
	mul.f64 	%fd103, %fd2, %fd101;
	atom.global.add.f64 	%fd104, [%rd353+-24], %fd103;
	mul.f64 	%fd105, %fd2, %fd103;
	atom.global.add.f64 	%fd106, [%rd355+-24], %fd105;
	add.s64 	%rd144, %rd142, %rd19;
	ld.global.f64 	%fd107, [%rd144];
	mul.f64 	%fd108, %fd87, %fd107;
	atom.global.add.f64 	%fd109, [%rd354+-16], %fd108;
	mul.f64 	%fd110, %fd2, %fd108;
	atom.global.add.f64 	%fd111, [%rd353+-16], %fd110;
	mul.f64 	%fd112, %fd2, %fd110;
	atom.global.add.f64 	%fd113, [%rd355+-16], %fd112;
	add.s64 	%rd145, %rd142, %rd18;
	ld.global.f64 	%fd114, [%rd145];
	mul.f64 	%fd115, %fd87, %fd114;
	atom.global.add.f64 	%fd116, [%rd354+-8], %fd115;
	mul.f64 	%fd117, %fd2, %fd115;
	atom.global.add.f64 	%fd118, [%rd353+-8], %fd117;
	mul.f64 	%fd119, %fd2, %fd117;
	atom.global.add.f64 	%fd120, [%rd355+-8], %fd119;
	add.s64 	%rd146, %rd142, %rd17;
	ld.global.f64 	%fd121, [%rd146];
	mul.f64 	%fd122, %fd87, %fd121;
	atom.global.add.f64 	%fd123, [%rd354], %fd122;
	mul.f64 	%fd124, %fd2, %fd122;
	atom.global.add.f64 	%fd125, [%rd353], %fd124;
	mul.f64 	%fd126, %fd2, %fd124;
	atom.global.add.f64 	%fd127, [%rd355], %fd126;
	add.s64 	%rd147, %rd142, %rd16;
	ld.global.f64 	%fd128, [%rd147];
	mul.f64 	%fd129, %fd87, %fd128;
	atom.global.add.f64 	%fd130, [%rd354+8], %fd129;
	mul.f64 	%fd131, %fd2, %fd129;
	atom.global.add.f64 	%fd132, [%rd353+8], %fd131;
	mul.f64 	%fd133, %fd2, %fd131;
	atom.global.add.f64 	%fd134, [%rd355+8], %fd133;
	add.s64 	%rd148, %rd142, %rd15;
	ld.global.f64 	%fd135, [%rd148];
	mul.f64 	%fd136, %fd87, %fd135;
	atom.global.add.f64 	%fd137, [%rd354+16], %fd136;
	mul.f64 	%fd138, %fd2, %fd136;
	atom.global.add.f64 	%fd139, [%rd353+16], %fd138;
	mul.f64 	%fd140, %fd2, %fd138;
	atom.global.add.f64 	%fd141, [%rd355+16], %fd140;
	add.s64 	%rd149, %rd142, %rd14;
	ld.global.f64 	%fd142, [%rd149];
	mul.f64 	%fd143, %fd87, %fd142;
	atom.global.add.f64 	%fd144, [%rd354+24], %fd143;
	mul.f64 	%fd145, %fd2, %fd143;
	atom.global.add.f64 	%fd146, [%rd353+24], %fd145;
	mul.f64 	%fd147, %fd2, %fd145;
	atom.global.add.f64 	%fd148, [%rd355+24], %fd147;
	add.s32 	%r294, %r294, 8;
	add.s32 	%r293, %r293, %r15;
	add.s64 	%rd355, %rd355, 64;
	add.s64 	%rd354, %rd354, 64;
	add.s64 	%rd353, %rd353, 64;
	setp.ne.s32 	%p22, %r294, 0;
	mov.u32 	%r296, %r14;
	@%p22 bra 	$L__BB0_23;
$L__BB0_24:
	and.b32  	%r33, %r114, 7;
	setp.eq.s32 	%p23, %r33, 0;
	@%p23 bra 	$L__BB0_32;
	ld.param.u64 	%rd347, [picard_kernel_double_param_19];
	cvta.to.global.u64 	%rd43, %rd347;
	add.s32 	%r155, %r33, -1;
	setp.lt.u32 	%p24, %r155, 3;
	@%p24 bra 	$L__BB0_27;
	mad.lo.s32 	%r156, %r296, %r110, %r292;
	mul.wide.s32 	%rd150, %r156, 8;
	add.s64 	%rd151, %rd352, %rd150;
	ld.global.f64 	%fd149, [%rd151];
	mul.wide.u32 	%rd152, %r296, 8;
	add.s64 	%rd153, %rd43, %rd152;
	mul.f64 	%fd150, %fd87, %fd149;
	atom.global.add.f64 	%fd151, [%rd153], %fd150;
	add.s64 	%rd154, %rd2, %rd152;
	mul.f64 	%fd152, %fd2, %fd150;
	atom.global.add.f64 	%fd153, [%rd154], %fd152;
	add.s64 	%rd155, %rd1, %rd152;
	mul.f64 	%fd154, %fd2, %fd152;
	atom.global.add.f64 	%fd155, [%rd155], %fd154;
	add.s64 	%rd156, %rd151, %rd20;
	ld.global.f64 	%fd156, [%rd156];
	mul.f64 	%fd157, %fd87, %fd156;
	atom.global.add.f64 	%fd158, [%rd153+8], %fd157;
	mul.f64 	%fd159, %fd2, %fd157;
	atom.global.add.f64 	%fd160, [%rd154+8], %fd159;
	mul.f64 	%fd161, %fd2, %fd159;
	atom.global.add.f64 	%fd162, [%rd155+8], %fd161;
	add.s64 	%rd157, %rd156, %rd20;
	ld.global.f64 	%fd163, [%rd157];
	mul.f64 	%fd164, %fd87, %fd163;
	atom.global.add.f64 	%fd165, [%rd153+16], %fd164;
	mul.f64 	%fd166, %fd2, %fd164;
	atom.global.add.f64 	%fd167, [%rd154+16], %fd166;
	mul.f64 	%fd168, %fd2, %fd166;
	atom.global.add.f64 	%fd169, [%rd155+16], %fd168;
	add.s64 	%rd158, %rd157, %rd20;
	ld.global.f64 	%fd170, [%rd158];
	mul.f64 	%fd171, %fd87, %fd170;
	atom.global.add.f64 	%fd172, [%rd153+24], %fd171;
	mul.f64 	%fd173, %fd2, %fd171;
	atom.global.add.f64 	%fd174, [%rd154+24], %fd173;
	mul.f64 	%fd175, %fd2, %fd173;
	atom.global.add.f64 	%fd176, [%rd155+24], %fd175;
	add.s32 	%r296, %r296, 4;
$L__BB0_27:
	and.b32  	%r157, %r114, 3;
	setp.eq.s32 	%p25, %r157, 0;
	@%p25 bra 	$L__BB0_32;
	setp.eq.s32 	%p26, %r157, 1;
	@%p26 bra 	$L__BB0_30;
	mad.lo.s32 	%r158, %r296, %r110, %r292;
	mul.wide.s32 	%rd159, %r158, 8;
	add.s64 	%rd160, %rd352, %rd159;
	ld.global.f64 	%fd177, [%rd160];
	mul.wide.u32 	%rd161, %r296, 8;
	add.s64 	%rd162, %rd43, %rd161;
	mul.f64 	%fd178, %fd87, %fd177;
	atom.global.add.f64 	%fd179, [%rd162], %fd178;
	add.s64 	%rd163, %rd2, %rd161;
	mul.f64 	%fd180, %fd2, %fd178;
	atom.global.add.f64 	%fd181, [%rd163], %fd180;
	add.s64 	%rd164, %rd1, %rd161;
	mul.f64 	%fd182, %fd2, %fd180;
	atom.global.add.f64 	%fd183, [%rd164], %fd182;
	add.s64 	%rd165, %rd160, %rd20;
	ld.global.f64 	%fd184, [%rd165];
	mul.f64 	%fd185, %fd87, %fd184;
	atom.global.add.f64 	%fd186, [%rd162+8], %fd185;
	mul.f64 	%fd187, %fd2, %fd185;
	atom.global.add.f64 	%fd188, [%rd163+8], %fd187;
	mul.f64 	%fd189, %fd2, %fd187;
	atom.global.add.f64 	%fd190, [%rd164+8], %fd189;
	add.s32 	%r296, %r296, 2;
$L__BB0_30:
	and.b32  	%r159, %r114, 1;
	setp.eq.b32 	%p27, %r159, 1;
	not.pred 	%p28, %p27;
	@%p28 bra 	$L__BB0_32;
	mad.lo.s32 	%r160, %r296, %r110, %r292;
	mul.wide.s32 	%rd166, %r160, 8;
	add.s64 	%rd167, %rd352, %rd166;
	ld.global.f64 	%fd191, [%rd167];
	mul.wide.u32 	%rd168, %r296, 8;
	add.s64 	%rd169, %rd43, %rd168;
	mul.f64 	%fd192, %fd87, %fd191;
	atom.global.add.f64 	%fd193, [%rd169], %fd192;
	add.s64 	%rd170, %rd2, %rd168;
	mul.f64 	%fd194, %fd2, %fd192;
	atom.global.add.f64 	%fd195, [%rd170], %fd194;
	add.s64 	%rd171, %rd1, %rd168;
	mul.f64 	%fd196, %fd2, %fd194;
	atom.global.add.f64 	%fd197, [%rd171], %fd196;
$L__BB0_32:
	add.s32 	%r292, %r292, %r4;
	setp.lt.s32 	%p29, %r292, %r110;
	@%p29 bra 	$L__BB0_21;
$L__BB0_33:
	@%p17 bra 	$L__BB0_35;
	// begin inline asm
	trap;
	// end inline asm
$L__BB0_35:
	add.s64 	%rd44, %rd10, 4;
	barrier.sync 	0;
	@%p18 bra 	$L__BB0_38;
	// begin inline asm
	atom.add.release.gpu.u32 %r161,[%rd44],%r8;
	// end inline asm
$L__BB0_37:
	// begin inline asm
	ld.acquire.gpu.u32 %r163,[%rd44];
	// end inline asm
	xor.b32  	%r164, %r163, %r161;
	setp.gt.s32 	%p32, %r164, -1;
	@%p32 bra 	$L__BB0_37;
$L__BB0_38:
	mul.wide.s32 	%rd45, %r4, 8;
	barrier.sync 	0;
	@%p10 bra 	$L__BB0_59;
	ld.param.u64 	%rd348, [picard_kernel_double_param_19];
	cvta.to.global.u64 	%rd46, %rd348;
	div.u32 	%r165, %r11, %r4;
	add.s32 	%r166, %r2, %r4;
	setp.lt.s32 	%p34, %r166, %r114;
	selp.u32 	%r167, 1, 0, %p34;
	add.s32 	%r40, %r165, %r167;
	and.b32  	%r41, %r40, 3;
	setp.eq.s32 	%p35, %r41, 3;
	mov.u32 	%r298, %r2;
	@%p35 bra 	$L__BB0_49;
	mul.wide.s32 	%rd174, %r2, 8;
	add.s64 	%rd47, %rd1, %rd174;
	add.s64 	%rd48, %rd2, %rd174;
	add.s64 	%rd49, %rd46, %rd174;
	ld.global.f64 	%fd3, [%rd49];
	setp.leu.f64 	%p36, %fd3, 0d0000000000000000;
	mov.f64 	%fd476, 0d3FF0000000000000;
	mov.f64 	%fd475, 0d0000000000000000;
	@%p36 bra 	$L__BB0_42;
	ld.global.f64 	%fd200, [%rd48];
	div.rn.f64 	%fd475, %fd200, %fd3;
	ld.global.f64 	%fd201, [%rd47];
	div.rn.f64 	%fd202, %fd201, %fd3;
	mul.f64 	%fd203, %fd475, %fd475;
	sub.f64 	%fd476, %fd202, %fd203;
$L__BB0_42:
	add.s32 	%r298, %r2, %r4;
	setp.lt.f64 	%p37, %fd476, 0d3BC79CA10C924223;
	selp.f64 	%fd204, 0d3BC79CA10C924223, %fd476, %p37;
	mul.wide.s32 	%rd175, %r2, 8;
	add.s64 	%rd176, %rd5, %rd175;
	st.global.f64 	[%rd176], %fd3;
	add.s64 	%rd177, %rd4, %rd175;
	st.global.f64 	[%rd177], %fd475;
	add.s64 	%rd178, %rd3, %rd175;
	st.global.f64 	[%rd178], %fd204;
	setp.eq.s32 	%p38, %r41, 0;
	@%p38 bra 	$L__BB0_49;
	add.s64 	%rd50, %rd48, %rd45;
	add.s64 	%rd51, %rd49, %rd45;
	ld.global.f64 	%fd8, [%rd51];
	setp.leu.f64 	%p39, %fd8, 0d0000000000000000;
	mov.f64 	%fd478, 0d3FF0000000000000;
	mov.f64 	%fd477, 0d0000000000000000;
	@%p39 bra 	$L__BB0_45;
	ld.global.f64 	%fd207, [%rd50];
	div.rn.f64 	%fd477, %fd207, %fd8;
	add.s64 	%rd179, %rd47, %rd45;
	ld.global.f64 	%fd208, [%rd179];
	div.rn.f64 	%fd209, %fd208, %fd8;
	mul.f64 	%fd210, %fd477, %fd477;
	sub.f64 	%fd478, %fd209, %fd210;
$L__BB0_45:
	add.s32 	%r298, %r298, %r4;
	setp.lt.f64 	%p40, %fd478, 0d3BC79CA10C924223;
	selp.f64 	%fd211, 0d3BC79CA10C924223, %fd478, %p40;
	mul.wide.s32 	%rd180, %r2, 8;
	add.s64 	%rd181, %rd5, %rd180;
	add.s64 	%rd182, %rd181, %rd45;
	st.global.f64 	[%rd182], %fd8;
	add.s64 	%rd183, %rd4, %rd180;
	add.s64 	%rd184, %rd183, %rd45;
	st.global.f64 	[%rd184], %fd477;
	add.s64 	%rd185, %rd3, %rd180;
	add.s64 	%rd186, %rd185, %rd45;
	st.global.f64 	[%rd186], %fd211;
	setp.eq.s32 	%p41, %r41, 1;
	@%p41 bra 	$L__BB0_49;
	add.s64 	%rd187, %rd51, %rd45;
	ld.global.f64 	%fd13, [%rd187];
	setp.leu.f64 	%p42, %fd13, 0d0000000000000000;
	mov.f64 	%fd480, 0d3FF0000000000000;
	mov.f64 	%fd479, 0d0000000000000000;
	@%p42 bra 	$L__BB0_48;
	add.s64 	%rd188, %rd50, %rd45;
	ld.global.f64 	%fd214, [%rd188];
	div.rn.f64 	%fd479, %fd214, %fd13;
	add.s64 	%rd189, %rd47, %rd45;
	add.s64 	%rd190, %rd189, %rd45;
	ld.global.f64 	%fd215, [%rd190];
	div.rn.f64 	%fd216, %fd215, %fd13;
	mul.f64 	%fd217, %fd479, %fd479;
	sub.f64 	%fd480, %fd216, %fd217;
$L__BB0_48:
	add.s32 	%r298, %r298, %r4;
	setp.lt.f64 	%p43, %fd480, 0d3BC79CA10C924223;
	selp.f64 	%fd218, 0d3BC79CA10C924223, %fd480, %p43;
	mul.wide.s32 	%rd191, %r2, 8;
	add.s64 	%rd192, %rd5, %rd191;
	add.s64 	%rd193, %rd192, %rd45;
	add.s64 	%rd194, %rd193, %rd45;
	st.global.f64 	[%rd194], %fd13;
	add.s64 	%rd195, %rd4, %rd191;
	add.s64 	%rd196, %rd195, %rd45;
	add.s64 	%rd197, %rd196, %rd45;
	st.global.f64 	[%rd197], %fd479;
	add.s64 	%rd198, %rd3, %rd191;
	add.s64 	%rd199, %rd198, %rd45;
	add.s64 	%rd200, %rd199, %rd45;
	st.global.f64 	[%rd200], %fd218;
$L__BB0_49:
	setp.lt.u32 	%p44, %r40, 3;
	@%p44 bra 	$L__BB0_59;
$L__BB0_50:
	mul.wide.s32 	%rd201, %r298, 8;
	add.s64 	%rd52, %rd46, %rd201;
	ld.global.f64 	%fd18, [%rd52];
	setp.leu.f64 	%p45, %fd18, 0d0000000000000000;
	mov.f64 	%fd482, 0d3FF0000000000000;
	mov.f64 	%fd481, 0d0000000000000000;
	@%p45 bra 	$L__BB0_52;
	mul.wide.s32 	%rd202, %r298, 8;
	add.s64 	%rd203, %rd2, %rd202;
	ld.global.f64 	%fd221, [%rd203];
	div.rn.f64 	%fd481, %fd221, %fd18;
	add.s64 	%rd204, %rd1, %rd202;
	ld.global.f64 	%fd222, [%rd204];
	div.rn.f64 	%fd223, %fd222, %fd18;
	mul.f64 	%fd224, %fd481, %fd481;
	sub.f64 	%fd482, %fd223, %fd224;
$L__BB0_52:
	setp.lt.f64 	%p46, %fd482, 0d3BC79CA10C924223;
	selp.f64 	%fd227, 0d3BC79CA10C924223, %fd482, %p46;
	mul.wide.s32 	%rd205, %r298, 8;
	add.s64 	%rd53, %rd5, %rd205;
	st.global.f64 	[%rd53], %fd18;
	add.s64 	%rd54, %rd4, %rd205;
	st.global.f64 	[%rd54], %fd481;
	add.s64 	%rd55, %rd3, %rd205;
	st.global.f64 	[%rd55], %fd227;
	add.s32 	%r47, %r298, %r4;
	add.s64 	%rd56, %rd52, %rd45;
	ld.global.f64 	%fd23, [%rd56];
	setp.leu.f64 	%p47, %fd23, 0d0000000000000000;
	mov.f64 	%fd484, 0d3FF0000000000000;
	mov.f64 	%fd483, 0d0000000000000000;
	@%p47 bra 	$L__BB0_54;
	mul.wide.s32 	%rd206, %r47, 8;
	add.s64 	%rd207, %rd2, %rd206;
	ld.global.f64 	%fd228, [%rd207];
	div.rn.f64 	%fd483, %fd228, %fd23;
	add.s64 	%rd208, %rd1, %rd206;
	ld.global.f64 	%fd229, [%rd208];
	div.rn.f64 	%fd230, %fd229, %fd23;
	mul.f64 	%fd231, %fd483, %fd483;
	sub.f64 	%fd484, %fd230, %fd231;
$L__BB0_54:
	setp.lt.f64 	%p48, %fd484, 0d3BC79CA10C924223;
	selp.f64 	%fd234, 0d3BC79CA10C924223, %fd484, %p48;
	add.s64 	%rd57, %rd53, %rd45;
	st.global.f64 	[%rd57], %fd23;
	add.s64 	%rd58, %rd54, %rd45;
	st.global.f64 	[%rd58], %fd483;
	add.s64 	%rd59, %rd55, %rd45;
	st.global.f64 	[%rd59], %fd234;
	add.s32 	%r48, %r47, %r4;
	add.s64 	%rd60, %rd56, %rd45;
	ld.global.f64 	%fd28, [%rd60];
	setp.leu.f64 	%p49, %fd28, 0d0000000000000000;
	mov.f64 	%fd486, 0d3FF0000000000000;
	mov.f64 	%fd485, 0d0000000000000000;
	@%p49 bra 	$L__BB0_56;
	mul.wide.s32 	%rd209, %r48, 8;
	add.s64 	%rd210, %rd2, %rd209;
	ld.global.f64 	%fd235, [%rd210];
	div.rn.f64 	%fd485, %fd235, %fd28;
	add.s64 	%rd211, %rd1, %rd209;
	ld.global.f64 	%fd236, [%rd211];
	div.rn.f64 	%fd237, %fd236, %fd28;
	mul.f64 	%fd238, %fd485, %fd485;
	sub.f64 	%fd486, %fd237, %fd238;
$L__BB0_56:
	setp.lt.f64 	%p50, %fd486, 0d3BC79CA10C924223;
	selp.f64 	%fd241, 0d3BC79CA10C924223, %fd486, %p50;
	add.s64 	%rd61, %rd57, %rd45;
	st.global.f64 	[%rd61], %fd28;
	add.s64 	%rd62, %rd58, %rd45;
	st.global.f64 	[%rd62], %fd485;
	add.s64 	%rd63, %rd59, %rd45;
	st.global.f64 	[%rd63], %fd241;
	add.s32 	%r49, %r48, %r4;
	add.s64 	%rd212, %rd60, %rd45;
	ld.global.f64 	%fd33, [%rd212];
	setp.leu.f64 	%p51, %fd33, 0d0000000000000000;
	mov.f64 	%fd488, 0d3FF0000000000000;
	mov.f64 	%fd487, 0d0000000000000000;
	@%p51 bra 	$L__BB0_58;
	mul.wide.s32 	%rd213, %r49, 8;
	add.s64 	%rd214, %rd2, %rd213;
	ld.global.f64 	%fd242, [%rd214];
	div.rn.f64 	%fd487, %fd242, %fd33;
	add.s64 	%rd215, %rd1, %rd213;
	ld.global.f64 	%fd243, [%rd215];
	div.rn.f64 	%fd244, %fd243, %fd33;
	mul.f64 	%fd245, %fd487, %fd487;
	sub.f64 	%fd488, %fd244, %fd245;
$L__BB0_58:
	setp.lt.f64 	%p52, %fd488, 0d3BC79CA10C924223;
	selp.f64 	%fd246, 0d3BC79CA10C924223, %fd488, %p52;
	add.s64 	%rd216, %rd61, %rd45;
	st.global.f64 	[%rd216], %fd33;
	add.s64 	%rd217, %rd62, %rd45;
	st.global.f64 	[%rd217], %fd487;
	add.s64 	%rd218, %rd63, %rd45;
	st.global.f64 	[%rd218], %fd246;
	add.s32 	%r298, %r49, %r4;
	setp.lt.s32 	%p53, %r298, %r114;
	@%p53 bra 	$L__BB0_50;
$L__BB0_59:
	@%p17 bra 	$L__BB0_61;
	// begin inline asm
	trap;
	// end inline asm
$L__BB0_61:
	barrier.sync 	0;
	@%p18 bra 	$L__BB0_64;
	// begin inline asm
	atom.add.release.gpu.u32 %r168,[%rd44],%r8;
	// end inline asm
$L__BB0_63:
	// begin inline asm
	ld.acquire.gpu.u32 %r170,[%rd44];
	// end inline asm
	xor.b32  	%r171, %r170, %r168;
	setp.gt.s32 	%p56, %r171, -1;
	@%p56 bra 	$L__BB0_63;
$L__BB0_64:
	ld.param.u64 	%rd342, [picard_kernel_double_param_12];
	cvta.to.global.u64 	%rd64, %rd342;
	barrier.sync 	0;
	@%p20 bra 	$L__BB0_86;
	mov.u32 	%r300, %r2;
$L__BB0_66:
	ld.param.u64 	%rd343, [picard_kernel_double_param_14];
	ld.param.u64 	%rd341, [picard_kernel_double_param_2];
	cvta.to.global.u64 	%rd221, %rd341;
	mul.wide.s32 	%rd222, %r300, 8;
	add.s64 	%rd223, %rd221, %rd222;
	ld.global.nc.f64 	%fd38, [%rd223];
	max.f64 	%fd247, %fd38, 0d0000000000000000;
	mul.f64 	%fd248, %fd1, %fd247;
	setp.lt.f64 	%p58, %fd38, 0d0000000000000000;
	neg.f64 	%fd249, %fd38;
	selp.f64 	%fd250, %fd249, 0d0000000000000000, %p58;
	mul.f64 	%fd251, %fd1, %fd250;
	mul.lo.s32 	%r173, %r300, %r6;
	cvt.s64.s32 	%rd65, %r173;
	mul.wide.s32 	%rd224, %r173, 8;
	add.s64 	%rd66, %rd64, %rd224;
	cvta.to.global.u64 	%rd225, %rd343;
	add.s64 	%rd67, %rd225, %rd224;
	mov.b64 	%rd226, 0;
	st.global.u64 	[%rd66], %rd226;
	mul.wide.u32 	%rd227, %r9, 8;
	add.s64 	%rd228, %rd67, %rd227;
	st.global.u64 	[%rd228], %rd226;
	add.f64 	%fd252, %fd248, 0d3FF0000000000000;
	add.f64 	%fd39, %fd251, %fd252;
	neg.f64 	%fd40, %fd248;
	neg.f64 	%fd41, %fd251;
	mul.f64 	%fd42, %fd1, %fd38;
	mul.f64 	%fd43, %fd1, %fd249;
	mov.b32 	%r301, 0;
$L__BB0_67:
	add.s32 	%r54, %r301, 1;
	cvt.u64.u32 	%rd68, %r301;
	mul.wide.u32 	%rd229, %r301, 8;
	add.s64 	%rd230, %rd5, %rd229;
	ld.global.f64 	%fd44, [%rd230+8];
	add.s64 	%rd231, %rd4, %rd229;
	ld.global.f64 	%fd45, [%rd231+8];
	add.s64 	%rd232, %rd3, %rd229;
	ld.global.f64 	%fd46, [%rd232+8];
	sqrt.rn.f64 	%fd47, %fd46;
	mul.f64 	%fd253, %fd44, %fd47;
	div.rn.f64 	%fd254, %fd90, %fd253;
	div.rn.f64 	%fd48, %fd88, %fd254;
	add.f64 	%fd255, %fd39, %fd48;
	add.s64 	%rd69, %rd68, %rd65;
	shl.b64 	%rd233, %rd69, 3;
	add.s64 	%rd234, %rd6, %rd233;
	st.global.f64 	[%rd234], %fd255;
	setp.eq.s32 	%p59, %r301, 0;
	@%p59 bra 	$L__BB0_69;
	shl.b64 	%rd235, %rd68, 3;
	add.s64 	%rd236, %rd66, %rd235;
	st.global.f64 	[%rd236], %fd40;
$L__BB0_69:
	cvt.u32.u64 	%r174, %rd68;
	setp.gt.s32 	%p60, %r174, %r10;
	@%p60 bra 	$L__BB0_71;
	shl.b64 	%rd237, %rd68, 3;
	add.s64 	%rd238, %rd67, %rd237;
	st.global.f64 	[%rd238], %fd41;
$L__BB0_71:
	mul.f64 	%fd256, %fd91, %fd44;
	div.rn.f64 	%fd49, %fd256, %fd47;
	sub.f64 	%fd257, %fd38, %fd45;
	neg.f64 	%fd258, %fd257;
	mul.f64 	%fd259, %fd257, %fd258;
	add.f64 	%fd260, %fd46, %fd46;
	div.rn.f64 	%fd50, %fd259, %fd260;
	fma.rn.f64 	%fd261, %fd50, 0d3FF71547652B82FE, 0d4338000000000000;
	{
	.reg .b32 %temp; 
	mov.b64 	{%r55, %temp}, %fd261;
	}
	mov.f64 	%fd262, 0dC338000000000000;
	add.rn.f64 	%fd263, %fd261, %fd262;
	fma.rn.f64 	%fd264, %fd263, 0dBFE62E42FEFA39EF, %fd50;
	fma.rn.f64 	%fd265, %fd263, 0dBC7ABC9E3B39803F, %fd264;
	fma.rn.f64 	%fd266, %fd265, 0d3E5ADE1569CE2BDF, 0d3E928AF3FCA213EA;
	fma.rn.f64 	%fd267, %fd266, %fd265, 0d3EC71DEE62401315;
	fma.rn.f64 	%fd268, %fd267, %fd265, 0d3EFA01997C89EB71;
	fma.rn.f64 	%fd269, %fd268, %fd265, 0d3F2A01A014761F65;
	fma.rn.f64 	%fd270, %fd269, %fd265, 0d3F56C16C1852B7AF;
	fma.rn.f64 	%fd271, %fd270, %fd265, 0d3F81111111122322;
	fma.rn.f64 	%fd272, %fd271, %fd265, 0d3FA55555555502A1;
	fma.rn.f64 	%fd273, %fd272, %fd265, 0d3FC5555555555511;
	fma.rn.f64 	%fd274, %fd273, %fd265, 0d3FE000000000000B;
	fma.rn.f64 	%fd275, %fd274, %fd265, 0d3FF0000000000000;
	fma.rn.f64 	%fd276, %fd275, %fd265, 0d3FF0000000000000;
	{
	.reg .b32 %temp; 
	mov.b64 	{%r56, %temp}, %fd276;
	}
	{
	.reg .b32 %temp; 
	mov.b64 	{%temp, %r57}, %fd276;
	}
	shl.b32 	%r175, %r55, 20;
	add.s32 	%r176, %r175, %r57;
	mov.b64 	%fd489, {%r56, %r176};
	{
	.reg .b32 %temp; 
	mov.b64 	{%temp, %r177}, %fd50;
	}
	mov.b32 	%f4, %r177;
	abs.f32 	%f1, %f4;
	setp.lt.f32 	%p61, %f1, 0f4086232B;
	@%p61 bra 	$L__BB0_74;
	setp.lt.f64 	%p62, %fd50, 0d0000000000000000;
	add.f64 	%fd277, %fd50, 0d7FF0000000000000;
	selp.f64 	%fd489, 0d0000000000000000, %fd277, %p62;
	setp.geu.f32 	%p63, %f1, 0f40874800;
	@%p63 bra 	$L__BB0_74;
	shr.u32 	%r178, %r55, 31;
	add.s32 	%r179, %r55, %r178;
	shr.s32 	%r180, %r179, 1;
	shl.b32 	%r181, %r180, 20;
	add.s32 	%r182, %r57, %r181;
	mov.b64 	%fd278, {%r56, %r182};
	sub.s32 	%r183, %r55, %r180;
	shl.b32 	%r184, %r183, 20;
	add.s32 	%r185, %r184, 1072693248;
	mov.b32 	%r186, 0;
	mov.b64 	%fd279, {%r186, %r185};
	mul.f64 	%fd489, %fd279, %fd278;
$L__BB0_74:
	cvt.u32.u64 	%r187, %rd68;
	setp.ne.s32 	%p64, %r187, 0;
	setp.leu.f64 	%p65, %fd38, 0d0000000000000000;
	mul.f64 	%fd280, %fd49, %fd489;
	mad.lo.s32 	%r188, %r54, %r110, %r300;
	mul.wide.s32 	%rd239, %r188, 8;
	add.s64 	%rd240, %rd352, %rd239;
	ld.global.f64 	%fd281, [%rd240];
	fma.rn.f64 	%fd493, %fd48, %fd280, %fd281;
	or.pred  	%p66, %p64, %p65;
	@%p66 bra 	$L__BB0_79;
	ld.global.f64 	%fd282, [%rd5];
	ld.global.f64 	%fd283, [%rd4];
	ld.global.f64 	%fd284, [%rd3];
	mul.f64 	%fd285, %fd91, %fd282;
	sqrt.rn.f64 	%fd286, %fd284;
	div.rn.f64 	%fd56, %fd285, %fd286;
	sub.f64 	%fd287, %fd38, %fd283;
	neg.f64 	%fd288, %fd287;
	mul.f64 	%fd289, %fd287, %fd288;
	add.f64 	%fd290, %fd284, %fd284;
	div.rn.f64 	%fd57, %fd289, %fd290;
	fma.rn.f64 	%fd291, %fd57, 0d3FF71547652B82FE, 0d4338000000000000;
	{
	.reg .b32 %temp; 
	mov.b64 	{%r58, %temp}, %fd291;
	}
	mov.f64 	%fd292, 0dC338000000000000;
	add.rn.f64 	%fd293, %fd291, %fd292;
	fma.rn.f64 	%fd294, %fd293, 0dBFE62E42FEFA39EF, %fd57;
	fma.rn.f64 	%fd295, %fd293, 0dBC7ABC9E3B39803F, %fd294;
	fma.rn.f64 	%fd296, %fd295, 0d3E5ADE1569CE2BDF, 0d3E928AF3FCA213EA;
	fma.rn.f64 	%fd297, %fd296, %fd295, 0d3EC71DEE62401315;
	fma.rn.f64 	%fd298, %fd297, %fd295, 0d3EFA01997C89EB71;
	fma.rn.f64 	%fd299, %fd298, %fd295, 0d3F2A01A014761F65;
	fma.rn.f64 	%fd300, %fd299, %fd295, 0d3F56C16C1852B7AF;
	fma.rn.f64 	%fd301, %fd300, %fd295, 0d3F81111111122322;
	fma.rn.f64 	%fd302, %fd301, %fd295, 0d3FA55555555502A1;
	fma.rn.f64 	%fd303, %fd302, %fd295, 0d3FC5555555555511;
	fma.rn.f64 	%fd304, %fd303, %fd295, 0d3FE000000000000B;
	fma.rn.f64 	%fd305, %fd304, %fd295, 0d3FF0000000000000;
	fma.rn.f64 	%fd306, %fd305, %fd295, 0d3FF0000000000000;
	{
	.reg .b32 %temp; 
	mov.b64 	{%r59, %temp}, %fd306;
	}
	{
	.reg .b32 %temp; 
	mov.b64 	{%temp, %r60}, %fd306;
	}
	shl.b32 	%r189, %r58, 20;
	add.s32 	%r190, %r189, %r60;
	mov.b64 	%fd490, {%r59, %r190};
	{
	.reg .b32 %temp; 
	mov.b64 	{%temp, %r191}, %fd57;
	}
	mov.b32 	%f5, %r191;
	abs.f32 	%f2, %f5;
	setp.lt.f32 	%p67, %f2, 0f4086232B;
	@%p67 bra 	$L__BB0_78;
	setp.lt.f64 	%p68, %fd57, 0d0000000000000000;
	add.f64 	%fd307, %fd57, 0d7FF0000000000000;
	selp.f64 	%fd490, 0d0000000000000000, %fd307, %p68;
	setp.geu.f32 	%p69, %f2, 0f40874800;
	@%p69 bra 	$L__BB0_78;
	shr.u32 	%r192, %r58, 31;
	add.s32 	%r193, %r58, %r192;
	shr.s32 	%r194, %r193, 1;
	shl.b32 	%r195, %r194, 20;
	add.s32 	%r196, %r60, %r195;
	mov.b64 	%fd308, {%r59, %r196};
	sub.s32 	%r197, %r58, %r194;
	shl.b32 	%r198, %r197, 20;
	add.s32 	%r199, %r198, 1072693248;
	mov.b32 	%r200, 0;
	mov.b64 	%fd309, {%r200, %r199};
	mul.f64 	%fd490, %fd309, %fd308;
$L__BB0_78:
	mul.f64 	%fd310, %fd56, %fd490;
	fma.rn.f64 	%fd493, %fd42, %fd310, %fd493;
$L__BB0_79:
	cvt.u32.u64 	%r201, %rd68;
	setp.geu.f64 	%p70, %fd38, 0d0000000000000000;
	setp.ne.s32 	%p71, %r201, %r9;
	or.pred  	%p72, %p71, %p70;
	@%p72 bra 	$L__BB0_84;
	ld.global.f64 	%fd311, [%rd11];
	ld.global.f64 	%fd312, [%rd12];
	ld.global.f64 	%fd313, [%rd13];
	mul.f64 	%fd314, %fd91, %fd311;
	sqrt.rn.f64 	%fd315, %fd313;
	div.rn.f64 	%fd64, %fd314, %fd315;
	sub.f64 	%fd316, %fd38, %fd312;
	neg.f64 	%fd317, %fd316;
	mul.f64 	%fd318, %fd316, %fd317;
	add.f64 	%fd319, %fd313, %fd313;
	div.rn.f64 	%fd65, %fd318, %fd319;
	fma.rn.f64 	%fd320, %fd65, 0d3FF71547652B82FE, 0d4338000000000000;
	{
	.reg .b32 %temp; 
	mov.b64 	{%r61, %temp}, %fd320;
	}
	mov.f64 	%fd321, 0dC338000000000000;
	add.rn.f64 	%fd322, %fd320, %fd321;
	fma.rn.f64 	%fd323, %fd322, 0dBFE62E42FEFA39EF, %fd65;
	fma.rn.f64 	%fd324, %fd322, 0dBC7ABC9E3B39803F, %fd323;
	fma.rn.f64 	%fd325, %fd324, 0d3E5ADE1569CE2BDF, 0d3E928AF3FCA213EA;
	fma.rn.f64 	%fd326, %fd325, %fd324, 0d3EC71DEE62401315;
	fma.rn.f64 	%fd327, %fd326, %fd324, 0d3EFA01997C89EB71;
	fma.rn.f64 	%fd328, %fd327, %fd324, 0d3F2A01A014761F65;
	fma.rn.f64 	%fd329, %fd328, %fd324, 0d3F56C16C1852B7AF;
	fma.rn.f64 	%fd330, %fd329, %fd324, 0d3F81111111122322;
	fma.rn.f64 	%fd331, %fd330, %fd324, 0d3FA55555555502A1;
	fma.rn.f64 	%fd332, %fd331, %fd324, 0d3FC5555555555511;
	fma.rn.f64 	%fd333, %fd332, %fd324, 0d3FE000000000000B;
	fma.rn.f64 	%fd334, %fd333, %fd324, 0d3FF0000000000000;
	fma.rn.f64 	%fd335, %fd334, %fd324, 0d3FF0000000000000;
	{
	.reg .b32 %temp; 
	mov.b64 	{%r62, %temp}, %fd335;
	}
	{
	.reg .b32 %temp; 
	mov.b64 	{%temp, %r63}, %fd335;
	}
	shl.b32 	%r202, %r61, 20;
	add.s32 	%r203, %r202, %r63;
	mov.b64 	%fd492, {%r62, %r203};
	{
	.reg .b32 %temp; 
	mov.b64 	{%temp, %r204}, %fd65;
	}
	mov.b32 	%f6, %r204;
	abs.f32 	%f3, %f6;
	setp.lt.f32 	%p73, %f3, 0f4086232B;
	@%p73 bra 	$L__BB0_83;
	setp.lt.f64 	%p74, %fd65, 0d0000000000000000;
	add.f64 	%fd336, %fd65, 0d7FF0000000000000;
	selp.f64 	%fd492, 0d0000000000000000, %fd336, %p74;
	setp.geu.f32 	%p75, %f3, 0f40874800;
	@%p75 bra 	$L__BB0_83;
	shr.u32 	%r205, %r61, 31;
	add.s32 	%r206, %r61, %r205;
	shr.s32 	%r207, %r206, 1;
	shl.b32 	%r208, %r207, 20;
	add.s32 	%r209, %r63, %r208;
	mov.b64 	%fd337, {%r62, %r209};
	sub.s32 	%r210, %r61, %r207;
	shl.b32 	%r211, %r210, 20;
	add.s32 	%r212, %r211, 1072693248;
	mov.b32 	%r213, 0;
	mov.b64 	%fd338, {%r213, %r212};
	mul.f64 	%fd492, %fd338, %fd337;
$L__BB0_83:
	mul.f64 	%fd339, %fd64, %fd492;
	fma.rn.f64 	%fd493, %fd43, %fd339, %fd493;
$L__BB0_84:
	add.s64 	%rd242, %rd7, %rd233;
	st.global.f64 	[%rd242], %fd493;
	setp.ne.s32 	%p76, %r54, %r6;
	mov.u32 	%r301, %r54;
	@%p76 bra 	$L__BB0_67;
	add.s32 	%r300, %r300, %r4;
	setp.lt.s32 	%p77, %r300, %r110;
	@%p77 bra 	$L__BB0_66;
$L__BB0_86:
	@%p17 bra 	$L__BB0_88;
	// begin inline asm
	trap;
	// end inline asm
$L__BB0_88:
	barrier.sync 	0;
	@%p18 bra 	$L__BB0_91;
	// begin inline asm
	atom.add.release.gpu.u32 %r214,[%rd44],%r8;
	// end inline asm
$L__BB0_90:
	// begin inline asm
	ld.acquire.gpu.u32 %r216,[%rd44];
	// end inline asm
	xor.b32  	%r217, %r216, %r214;
	setp.gt.s32 	%p80, %r217, -1;
	@%p80 bra 	$L__BB0_90;
$L__BB0_91:
	barrier.sync 	0;
	@%p20 bra 	$L__BB0_105;
	mov.u32 	%r302, %r2;
$L__BB0_93:
	ld.param.u64 	%rd344, [picard_kernel_double_param_14];
	setp.lt.u32 	%p82, %r114, 4;
	mul.lo.s32 	%r218, %r302, %r6;
	cvt.s64.s32 	%rd70, %r218;
	mul.wide.s32 	%rd245, %r218, 8;
	add.s64 	%rd71, %rd6, %rd245;
	cvta.to.global.u64 	%rd246, %rd344;
	add.s64 	%rd72, %rd246, %rd245;
	add.s64 	%rd73, %rd7, %rd245;
	@%p82 bra 	$L__BB0_101;
	setp.lt.u32 	%p83, %r10, 3;
	mov.b32 	%r304, 1;
	@%p83 bra 	$L__BB0_97;
	mov.b32 	%r303, 1;
$L__BB0_96:
	cvt.u64.u32 	%rd247, %r303;
	add.s64 	%rd248, %rd247, %rd70;
	shl.b64 	%rd249, %rd248, 3;
	add.s64 	%rd250, %rd64, %rd249;
	ld.global.f64 	%fd340, [%rd250];
	mul.wide.u32 	%rd251, %r303, 8;
	add.s64 	%rd252, %rd71, %rd251;
	ld.global.f64 	%fd341, [%rd252+-8];
	div.rn.f64 	%fd342, %fd340, %fd341;
	add.s64 	%rd253, %rd72, %rd251;
	ld.global.f64 	%fd343, [%rd253+-8];
	mul.f64 	%fd344, %fd342, %fd343;
	ld.global.f64 	%fd345, [%rd252];
	sub.f64 	%fd346, %fd345, %fd344;
	st.global.f64 	[%rd252], %fd346;
	add.s64 	%rd254, %rd73, %rd251;
	ld.global.f64 	%fd347, [%rd254+-8];
	mul.f64 	%fd348, %fd342, %fd347;
	ld.global.f64 	%fd349, [%rd254];
	sub.f64 	%fd350, %fd349, %fd348;
	st.global.f64 	[%rd254], %fd350;
	ld.global.f64 	%fd351, [%rd250+8];
	div.rn.f64 	%fd352, %fd351, %fd346;
	ld.global.f64 	%fd353, [%rd253];
	mul.f64 	%fd354, %fd352, %fd353;
	ld.global.f64 	%fd355, [%rd252+8];
	sub.f64 	%fd356, %fd355, %fd354;
	st.global.f64 	[%rd252+8], %fd356;
	mul.f64 	%fd357, %fd352, %fd350;
	ld.global.f64 	%fd358, [%rd254+8];
	sub.f64 	%fd359, %fd358, %fd357;
	st.global.f64 	[%rd254+8], %fd359;
	ld.global.f64 	%fd360, [%rd250+16];
	div.rn.f64 	%fd361, %fd360, %fd356;
	ld.global.f64 	%fd362, [%rd253+8];
	mul.f64 	%fd363, %fd361, %fd362;
	ld.global.f64 	%fd364, [%rd252+16];
	sub.f64 	%fd365, %fd364, %fd363;
	st.global.f64 	[%rd252+16], %fd365;
	mul.f64 	%fd366, %fd361, %fd359;
	ld.global.f64 	%fd367, [%rd254+16];
	sub.f64 	%fd368, %fd367, %fd366;
	st.global.f64 	[%rd254+16], %fd368;
	ld.global.f64 	%fd369, [%rd250+24];
	div.rn.f64 	%fd370, %fd369, %fd365;
	ld.global.f64 	%fd371, [%rd253+16];
	mul.f64 	%fd372, %fd370, %fd371;
	ld.global.f64 	%fd373, [%rd252+24];
	sub.f64 	%fd374, %fd373, %fd372;
	st.global.f64 	[%rd252+24], %fd374;
	mul.f64 	%fd375, %fd370, %fd368;
	ld.global.f64 	%fd376, [%rd254+24];
	sub.f64 	%fd377, %fd376, %fd375;
	st.global.f64 	[%rd254+24], %fd377;
	add.s32 	%r304, %r303, 4;
	add.s32 	%r221, %r303, 3;
	and.b32  	%r222, %r9, -4;
	setp.ne.s32 	%p84, %r221, %r222;
	mov.u32 	%r303, %r304;
	@%p84 bra 	$L__BB0_96;
$L__BB0_97:
	and.b32  	%r223, %r9, 3;
	setp.eq.s32 	%p85, %r223, 0;
	@%p85 bra 	$L__BB0_101;
	and.b32  	%r224, %r9, 3;
	setp.eq.s32 	%p86, %r224, 1;
	cvt.u64.u32 	%rd255, %r304;
	add.s64 	%rd256, %rd255, %rd70;
	shl.b64 	%rd257, %rd256, 3;
	add.s64 	%rd74, %rd64, %rd257;
	ld.global.f64 	%fd378, [%rd74];
	mul.wide.s32 	%rd258, %r304, 8;
	add.s64 	%rd75, %rd71, %rd258;
	ld.global.f64 	%fd379, [%rd75+-8];
	div.rn.f64 	%fd380, %fd378, %fd379;
	add.s64 	%rd76, %rd72, %rd258;
	ld.global.f64 	%fd381, [%rd76+-8];
	mul.f64 	%fd382, %fd380, %fd381;
	mul.wide.u32 	%rd259, %r304, 8;
	add.s64 	%rd77, %rd71, %rd259;
	ld.global.f64 	%fd383, [%rd77];
	sub.f64 	%fd72, %fd383, %fd382;
	st.global.f64 	[%rd77], %fd72;
	add.s64 	%rd78, %rd73, %rd258;
	ld.global.f64 	%fd384, [%rd78+-8];
	mul.f64 	%fd385, %fd380, %fd384;
	add.s64 	%rd79, %rd73, %rd259;
	ld.global.f64 	%fd386, [%rd79];
	sub.f64 	%fd73, %fd386, %fd385;
	st.global.f64 	[%rd79], %fd73;
	@%p86 bra 	$L__BB0_101;
	and.b32  	%r225, %r9, 3;
	setp.eq.s32 	%p87, %r225, 2;
	add.s32 	%r226, %r304, 1;
	cvt.u64.u32 	%rd260, %r226;
	add.s64 	%rd261, %rd260, %rd70;
	shl.b64 	%rd262, %rd261, 3;
	add.s64 	%rd263, %rd64, %rd262;
	ld.global.f64 	%fd387, [%rd263];
	div.rn.f64 	%fd388, %fd387, %fd72;
	ld.global.f64 	%fd389, [%rd76];
	mul.f64 	%fd390, %fd388, %fd389;
	mul.wide.u32 	%rd264, %r226, 8;
	add.s64 	%rd265, %rd71, %rd264;
	ld.global.f64 	%fd391, [%rd265];
	sub.f64 	%fd392, %fd391, %fd390;
	st.global.f64 	[%rd265], %fd392;
	mul.f64 	%fd393, %fd388, %fd73;
	add.s64 	%rd266, %rd73, %rd264;
	ld.global.f64 	%fd394, [%rd266];
	sub.f64 	%fd395, %fd394, %fd393;
	st.global.f64 	[%rd266], %fd395;
	@%p87 bra 	$L__BB0_101;
	ld.global.f64 	%fd396, [%rd74+16];
	ld.global.f64 	%fd397, [%rd75+8];
	div.rn.f64 	%fd398, %fd396, %fd397;
	ld.global.f64 	%fd399, [%rd76+8];
	mul.f64 	%fd400, %fd398, %fd399;
	ld.global.f64 	%fd401, [%rd77+16];
	sub.f64 	%fd402, %fd401, %fd400;
	st.global.f64 	[%rd77+16], %fd402;
	ld.global.f64 	%fd403, [%rd78+8];
	mul.f64 	%fd404, %fd398, %fd403;
	ld.global.f64 	%fd405, [%rd79+16];
	sub.f64 	%fd406, %fd405, %fd404;
	st.global.f64 	[%rd79+16], %fd406;
$L__BB0_101:
	mul.wide.u32 	%rd267, %r9, 8;
	add.s64 	%rd268, %rd73, %rd267;
	ld.global.f64 	%fd407, [%rd268];
	add.s64 	%rd269, %rd71, %rd267;
	ld.global.f64 	%fd408, [%rd269];
	div.rn.f64 	%fd494, %fd407, %fd408;
	st.global.f64 	[%rd268], %fd494;
	@%p82 bra 	$L__BB0_104;
	mov.u32 	%r305, %r10;
$L__BB0_103:
	mul.wide.u32 	%rd270, %r305, 8;
	add.s64 	%rd271, %rd73, %rd270;
	ld.global.f64 	%fd409, [%rd271];
	add.s64 	%rd272, %rd72, %rd270;
	ld.global.f64 	%fd410, [%rd272];
	mul.f64 	%fd411, %fd410, %fd494;
	sub.f64 	%fd412, %fd409, %fd411;
	add.s64 	%rd273, %rd71, %rd270;
	ld.global.f64 	%fd413, [%rd273];
	div.rn.f64 	%fd494, %fd412, %fd413;
	st.global.f64 	[%rd271], %fd494;
	add.s32 	%r71, %r305, -1;
	setp.gt.s32 	%p89, %r305, 0;
	mov.u32 	%r305, %r71;
	@%p89 bra 	$L__BB0_103;
$L__BB0_104:
	add.s32 	%r302, %r302, %r4;
	setp.lt.s32 	%p90, %r302, %r110;
	@%p90 bra 	$L__BB0_93;
$L__BB0_105:
	@%p17 bra 	$L__BB0_107;
	// begin inline asm
	trap;
	// end inline asm
$L__BB0_107:
	barrier.sync 	0;
	@%p18 bra 	$L__BB0_110;
	// begin inline asm
	atom.add.release.gpu.u32 %r227,[%rd44],%r8;
	// end inline asm
$L__BB0_109:
	// begin inline asm
	ld.acquire.gpu.u32 %r229,[%rd44];
	// end inline asm
	xor.b32  	%r230, %r229, %r227;
	setp.gt.s32 	%p93, %r230, -1;
	@%p93 bra 	$L__BB0_109;
$L__BB0_110:
	barrier.sync 	0;
	@%p20 bra 	$L__BB0_120;
	mov.u32 	%r306, %r2;
$L__BB0_112:
	setp.lt.u32 	%p95, %r9, 3;
	mul.lo.s32 	%r75, %r306, %r6;
	mov.b32 	%r308, 0;
	@%p95 bra 	$L__BB0_115;
	mov.b32 	%r307, 0;
$L__BB0_114:
	add.s32 	%r233, %r307, %r75;
	mul.wide.s32 	%rd276, %r233, 8;
	add.s64 	%rd277, %rd7, %rd276;
	ld.global.f64 	%fd414, [%rd277];
	mad.lo.s32 	%r234, %r110, %r307, %r110;
	add.s32 	%r235, %r234, %r306;
	mul.wide.s32 	%rd278, %r235, 8;
	add.s64 	%rd279, %rd23, %rd278;
	st.global.f64 	[%rd279], %fd414;
	ld.global.f64 	%fd415, [%rd277+8];
	add.s64 	%rd280, %rd279, %rd20;
	st.global.f64 	[%rd280], %fd415;
	ld.global.f64 	%fd416, [%rd277+16];
	add.s64 	%rd281, %rd280, %rd20;
	st.global.f64 	[%rd281], %fd416;
	add.s32 	%r307, %r307, 4;
	ld.global.f64 	%fd417, [%rd277+24];
	add.s64 	%rd282, %rd281, %rd20;
	st.global.f64 	[%rd282], %fd417;
	and.b32  	%r308, %r6, -4;
	setp.ne.s32 	%p96, %r307, %r308;
	@%p96 bra 	$L__BB0_114;
$L__BB0_115:
	and.b32  	%r236, %r6, 3;
	setp.eq.s32 	%p97, %r236, 0;
	@%p97 bra 	$L__BB0_119;
	setp.eq.s32 	%p98, %r236, 1;
	add.s32 	%r238, %r308, %r75;
	mul.wide.s32 	%rd283, %r238, 8;
	add.s64 	%rd80, %rd7, %rd283;
	ld.global.f64 	%fd418, [%rd80];
	mad.lo.s32 	%r239, %r110, %r308, %r110;
	add.s32 	%r240, %r239, %r306;
	mul.wide.s32 	%rd284, %r240, 8;
	add.s64 	%rd81, %rd23, %rd284;
	st.global.f64 	[%rd81], %fd418;
	@%p98 bra 	$L__BB0_119;
	setp.eq.s32 	%p99, %r236, 2;
	ld.global.f64 	%fd419, [%rd80+8];
	add.s64 	%rd82, %rd81, %rd20;
	st.global.f64 	[%rd82], %fd419;
	@%p99 bra 	$L__BB0_119;
	ld.global.f64 	%fd420, [%rd80+16];
	add.s64 	%rd285, %rd82, %rd20;
	st.global.f64 	[%rd285], %fd420;
$L__BB0_119:
	add.s32 	%r306, %r306, %r4;
	setp.lt.s32 	%p100, %r306, %r110;
	@%p100 bra 	$L__BB0_112;
$L__BB0_120:
	@%p17 bra 	$L__BB0_122;
	// begin inline asm
	trap;
	// end inline asm
$L__BB0_122:
	barrier.sync 	0;
	@%p18 bra 	$L__BB0_125;
	// begin inline asm
	atom.add.release.gpu.u32 %r242,[%rd44],%r8;
	// end inline asm
$L__BB0_124:
	// begin inline asm
	ld.acquire.gpu.u32 %r244,[%rd44];
	// end inline asm
	xor.b32  	%r245, %r244, %r242;
	setp.gt.s32 	%p103, %r245, -1;
	@%p103 bra 	$L__BB0_124;
$L__BB0_125:
	add.s32 	%r82, %r2, %r4;
	add.s32 	%r83, %r82, %r4;
	barrier.sync 	0;
	mul.wide.s32 	%rd288, %r2, 8;
	add.s64 	%rd83, %rd352, %rd288;
	add.s64 	%rd84, %rd23, %rd288;
	add.s64 	%rd85, %rd83, %rd45;
	add.s64 	%rd86, %rd84, %rd45;
	add.s64 	%rd87, %rd85, %rd45;
	add.s64 	%rd88, %rd86, %rd45;
	@%p20 bra 	$L__BB0_132;
	add.s32 	%r246, %r114, -1;
	mul.lo.s32 	%r84, %r246, %r110;
	setp.lt.s32 	%p105, %r82, %r110;
	selp.u32 	%r248, 1, 0, %p105;
	add.s32 	%r85, %r247, %r248;
	and.b32  	%r86, %r85, 3;
	setp.eq.s32 	%p106, %r86, 3;
	mov.u32 	%r309, %r2;
	@%p106 bra 	$L__BB0_130;
	ld.global.f64 	%fd421, [%rd83];
	st.global.f64 	[%rd84], %fd421;
	mul.wide.s32 	%rd89, %r84, 8;
	add.s64 	%rd289, %rd83, %rd89;
	ld.global.f64 	%fd422, [%rd289];
	add.s64 	%rd290, %rd84, %rd89;
	st.global.f64 	[%rd290], %fd422;
	setp.eq.s32 	%p107, %r86, 0;
	mov.u32 	%r309, %r82;
	@%p107 bra 	$L__BB0_130;
	ld.global.f64 	%fd423, [%rd85];
	st.global.f64 	[%rd86], %fd423;
	add.s64 	%rd291, %rd85, %rd89;
	ld.global.f64 	%fd424, [%rd291];
	add.s64 	%rd292, %rd86, %rd89;
	st.global.f64 	[%rd292], %fd424;
	setp.eq.s32 	%p108, %r86, 1;
	mov.u32 	%r309, %r83;
	@%p108 bra 	$L__BB0_130;
	add.s32 	%r309, %r83, %r4;
	ld.global.f64 	%fd425, [%rd87];
	st.global.f64 	[%rd88], %fd425;
	add.s64 	%rd293, %rd87, %rd89;
	ld.global.f64 	%fd426, [%rd293];
	add.s64 	%rd294, %rd88, %rd89;
	st.global.f64 	[%rd294], %fd426;
$L__BB0_130:
	setp.lt.u32 	%p109, %r85, 3;
	@%p109 bra 	$L__BB0_132;
$L__BB0_131:
	mul.wide.s32 	%rd295, %r309, 8;
	add.s64 	%rd296, %rd352, %rd295;
	ld.global.f64 	%fd427, [%rd296];
	add.s64 	%rd297, %rd23, %rd295;
	st.global.f64 	[%rd297], %fd427;
	mul.wide.s32 	%rd298, %r84, 8;
	add.s64 	%rd299, %rd296, %rd298;
	ld.global.f64 	%fd428, [%rd299];
	add.s64 	%rd300, %rd297, %rd298;
	st.global.f64 	[%rd300], %fd428;
	add.s64 	%rd301, %rd296, %rd45;
	ld.global.f64 	%fd429, [%rd301];
	add.s64 	%rd302, %rd297, %rd45;
	st.global.f64 	[%rd302], %fd429;
	add.s64 	%rd303, %rd301, %rd298;
	ld.global.f64 	%fd430, [%rd303];
	add.s64 	%rd304, %rd302, %rd298;
	st.global.f64 	[%rd304], %fd430;
	add.s64 	%rd305, %rd301, %rd45;
	ld.global.f64 	%fd431, [%rd305];
	add.s64 	%rd306, %rd302, %rd45;
	st.global.f64 	[%rd306], %fd431;
	add.s64 	%rd307, %rd305, %rd298;
	ld.global.f64 	%fd432, [%rd307];
	add.s64 	%rd308, %rd306, %rd298;
	st.global.f64 	[%rd308], %fd432;
	add.s64 	%rd309, %rd305, %rd45;
	ld.global.f64 	%fd433, [%rd309];
	add.s64 	%rd310, %rd306, %rd45;
	st.global.f64 	[%rd310], %fd433;
	add.s64 	%rd311, %rd309, %rd298;
	ld.global.f64 	%fd434, [%rd311];
	add.s64 	%rd312, %rd310, %rd298;
	st.global.f64 	[%rd312], %fd434;
	shl.b32 	%r249, %r4, 2;
	add.s32 	%r309, %r249, %r309;
	setp.lt.s32 	%p110, %r309, %r110;
	@%p110 bra 	$L__BB0_131;
$L__BB0_132:
	@%p17 bra 	$L__BB0_134;
	// begin inline asm
	trap;
	// end inline asm
$L__BB0_134:
	barrier.sync 	0;
	@%p18 bra 	$L__BB0_137;
	// begin inline asm
	atom.add.release.gpu.u32 %r250,[%rd44],%r8;
	// end inline asm
$L__BB0_136:
	// begin inline asm
	ld.acquire.gpu.u32 %r252,[%rd44];
	// end inline asm
	xor.b32  	%r253, %r252, %r250;
	setp.gt.s32 	%p113, %r253, -1;
	@%p113 bra 	$L__BB0_136;
$L__BB0_137:
	mul.lo.s32 	%r92, %r114, %r110;
	setp.ge.s32 	%p114, %r2, %r92;
	barrier.sync 	0;
	mov.f64 	%fd498, 0d0000000000000000;
	@%p114 bra 	$L__BB0_144;
	setp.lt.s32 	%p115, %r82, %r92;
	selp.u32 	%r255, 1, 0, %p115;
	add.s32 	%r93, %r254, %r255;
	and.b32  	%r94, %r93, 3;
	setp.eq.s32 	%p116, %r94, 3;
	mov.f64 	%fd498, 0d0000000000000000;
	mov.u32 	%r311, %r2;
	@%p116 bra 	$L__BB0_142;
	ld.global.f64 	%fd438, [%rd84];
	ld.global.f64 	%fd439, [%rd83];
	sub.f64 	%fd440, %fd438, %fd439;
	abs.f64 	%fd441, %fd440;
	max.f64 	%fd498, %fd441, 0d0000000000000000;
	setp.eq.s32 	%p117, %r94, 0;
	mov.u32 	%r311, %r82;
	@%p117 bra 	$L__BB0_142;
	ld.global.f64 	%fd442, [%rd86];
	ld.global.f64 	%fd443, [%rd85];
	sub.f64 	%fd444, %fd442, %fd443;
	abs.f64 	%fd445, %fd444;
	setp.gt.f64 	%p118, %fd445, %fd498;
	selp.f64 	%fd498, %fd445, %fd498, %p118;
	setp.eq.s32 	%p119, %r94, 1;
	mov.u32 	%r311, %r83;
	@%p119 bra 	$L__BB0_142;
	add.s32 	%r311, %r83, %r4;
	ld.global.f64 	%fd446, [%rd88];
	ld.global.f64 	%fd447, [%rd87];
	sub.f64 	%fd448, %fd446, %fd447;
	abs.f64 	%fd449, %fd448;
	setp.gt.f64 	%p120, %fd449, %fd498;
	selp.f64 	%fd498, %fd449, %fd498, %p120;
$L__BB0_142:
	setp.lt.u32 	%p121, %r93, 3;
	@%p121 bra 	$L__BB0_144;
$L__BB0_143:
	mul.wide.s32 	%rd315, %r311, 8;
	add.s64 	%rd316, %rd23, %rd315;
	ld.global.f64 	%fd450, [%rd316];
	add.s64 	%rd317, %rd352, %rd315;
	ld.global.f64 	%fd451, [%rd317];
	sub.f64 	%fd452, %fd450, %fd451;
	abs.f64 	%fd453, %fd452;
	setp.gt.f64 	%p122, %fd453, %fd498;
	selp.f64 	%fd454, %fd453, %fd498, %p122;
	add.s64 	%rd318, %rd316, %rd45;
	ld.global.f64 	%fd455, [%rd318];
	add.s64 	%rd319, %rd317, %rd45;
	ld.global.f64 	%fd456, [%rd319];
	sub.f64 	%fd457, %fd455, %fd456;
	abs.f64 	%fd458, %fd457;
	setp.gt.f64 	%p123, %fd458, %fd454;
	selp.f64 	%fd459, %fd458, %fd454, %p123;
	add.s64 	%rd320, %rd318, %rd45;
	ld.global.f64 	%fd460, [%rd320];
	add.s64 	%rd321, %rd319, %rd45;
	ld.global.f64 	%fd461, [%rd321];
	sub.f64 	%fd462, %fd460, %fd461;
	abs.f64 	%fd463, %fd462;
	setp.gt.f64 	%p124, %fd463, %fd459;
	selp.f64 	%fd464, %fd463, %fd459, %p124;
	add.s64 	%rd322, %rd320, %rd45;
	ld.global.f64 	%fd465, [%rd322];
	add.s64 	%rd323, %rd321, %rd45;
	ld.global.f64 	%fd466, [%rd323];
	sub.f64 	%fd467, %fd465, %fd466;
	abs.f64 	%fd468, %fd467;
	setp.gt.f64 	%p125, %fd468, %fd464;
	selp.f64 	%fd498, %fd468, %fd464, %p125;
	shl.b32 	%r256, %r4, 2;
	add.s32 	%r311, %r256, %r311;
	setp.lt.s32 	%p126, %r311, %r92;
	@%p126 bra 	$L__BB0_143;
$L__BB0_144:
	mov.u32 	%r313, %ntid.x;
	setp.lt.u32 	%p127, %r313, 2;
	mov.u32 	%r100, %tid.x;
	shl.b32 	%r257, %r100, 3;
	mov.u32 	%r258, _ZZ20picard_kernel_doubleE4smax;
	add.s32 	%r259, %r258, %r257;
	st.shared.f64 	[%r259], %fd498;
	bar.sync 	0;
	@%p127 bra 	$L__BB0_148;
$L__BB0_145:
	shr.u32 	%r102, %r313, 1;
	setp.ge.u32 	%p128, %r100, %r102;
	@%p128 bra 	$L__BB0_147;
	ld.shared.f64 	%fd469, [%r259];
	shl.b32 	%r263, %r102, 3;
	add.s32 	%r264, %r259, %r263;
	ld.shared.f64 	%fd470, [%r264];
	max.f64 	%fd471, %fd469, %fd470;
	st.shared.f64 	[%r259], %fd471;
$L__BB0_147:
	bar.sync 	0;
	setp.gt.u32 	%p129, %r313, 3;
	mov.u32 	%r313, %r102;
	@%p129 bra 	$L__BB0_145;
$L__BB0_148:
	ld.param.u64 	%rd349, [picard_kernel_double_param_22];
	cvta.to.global.u64 	%rd90, %rd349;
	setp.ne.s32 	%p130, %r100, 0;
	@%p130 bra 	$L__BB0_152;
	ld.shared.f64 	%fd85, [_ZZ20picard_kernel_doubleE4smax];
	ld.global.u64 	%rd356, [%rd90];
$L__BB0_150:
	mov.b64 	%fd472, %rd356;
	setp.le.f64 	%p131, %fd85, %fd472;
	@%p131 bra 	$L__BB0_152;
	mov.b64 	%rd324, %fd85;
	atom.relaxed.global.cas.b64 	%rd93, [%rd90], %rd356, %rd324;
	setp.ne.s64 	%p132, %rd356, %rd93;
	mov.u64 	%rd356, %rd93;
	@%p132 bra 	$L__BB0_150;
$L__BB0_152:
	@%p17 bra 	$L__BB0_154;
	// begin inline asm
	trap;
	// end inline asm
$L__BB0_154:
	barrier.sync 	0;
	@%p18 bra 	$L__BB0_157;
	// begin inline asm
	atom.add.release.gpu.u32 %r265,[%rd44],%r8;
	// end inline asm
$L__BB0_156:
	// begin inline asm
	ld.acquire.gpu.u32 %r267,[%rd44];
	// end inline asm
	xor.b32  	%r268, %r267, %r265;
	setp.gt.s32 	%p135, %r268, -1;
	@%p135 bra 	$L__BB0_156;
$L__BB0_157:
	setp.ne.s32 	%p136, %r2, 0;
	barrier.sync 	0;
	@%p136 bra 	$L__BB0_159;
	ld.param.u64 	%rd350, [picard_kernel_double_param_23];
	add.s32 	%r269, %r289, 1;
	cvta.to.global.u64 	%rd327, %rd350;
	st.global.u32 	[%rd327], %r269;
$L__BB0_159:
	@%p17 bra 	$L__BB0_161;
	// begin inline asm
	trap;
	// end inline asm
$L__BB0_161:
	barrier.sync 	0;
	@%p18 bra 	$L__BB0_164;
	// begin inline asm
	atom.add.release.gpu.u32 %r270,[%rd44],%r8;
	// end inline asm
$L__BB0_163:
	// begin inline asm
	ld.acquire.gpu.u32 %r272,[%rd44];
	// end inline asm
	xor.b32  	%r273, %r272, %r270;
	setp.gt.s32 	%p139, %r273, -1;
	@%p139 bra 	$L__BB0_163;
$L__BB0_164:
	barrier.sync 	0;
	ld.global.f64 	%fd86, [%rd90];
	@%p17 bra 	$L__BB0_166;
	// begin inline asm
	trap;
	// end inline asm
$L__BB0_166:
	barrier.sync 	0;
	@%p18 bra 	$L__BB0_169;
	// begin inline asm
	atom.add.release.gpu.u32 %r274,[%rd44],%r8;
	// end inline asm
$L__BB0_168:
	// begin inline asm
	ld.acquire.gpu.u32 %r276,[%rd44];
	// end inline asm
	xor.b32  	%r277, %r276, %r274;
	setp.gt.s32 	%p142, %r277, -1;
	@%p142 bra 	$L__BB0_168;
$L__BB0_169:
	ld.param.f64 	%fd474, [picard_kernel_double_param_11];
	setp.le.f64 	%p143, %fd86, %fd474;
	barrier.sync 	0;
	@%p143 bra 	$L__BB0_183;
	@%p136 bra 	$L__BB0_172;
	mov.b64 	%rd332, 0;
	st.global.u64 	[%rd90], %rd332;
$L__BB0_172:
	@%p17 bra 	$L__BB0_174;
	// begin inline asm
	trap;
	// end inline asm
$L__BB0_174:
	barrier.sync 	0;
	@%p18 bra 	$L__BB0_177;
	// begin inline asm
	atom.add.release.gpu.u32 %r278,[%rd44],%r8;
	// end inline asm
$L__BB0_176:
	// begin inline asm
	ld.acquire.gpu.u32 %r280,[%rd44];
	// end inline asm
	xor.b32  	%r281, %r280, %r278;
	setp.gt.s32 	%p147, %r281, -1;
	@%p147 bra 	$L__BB0_176;
$L__BB0_177:
	barrier.sync 	0;
	@%p17 bra 	$L__BB0_179;
	// begin inline asm
	trap;
	// end inline asm
$L__BB0_179:
	barrier.sync 	0;
	@%p18 bra 	$L__BB0_182;
	// begin inline asm
	atom.add.release.gpu.u32 %r282,[%rd44],%r8;
	// end inline asm
$L__BB0_181:
	// begin inline asm
	ld.acquire.gpu.u32 %r284,[%rd44];
	// end inline asm
	xor.b32  	%r285, %r284, %r282;
	setp.gt.s32 	%p150, %r285, -1;
	@%p150 bra 	$L__BB0_181;
$L__BB0_182:
	ld.param.u32 	%r288, [picard_kernel_double_param_10];
	barrier.sync 	0;
	add.s32 	%r289, %r289, 1;
	setp.ne.s32 	%p151, %r289, %r288;
	mov.u64 	%rd351, %rd352;
	mov.u64 	%rd352, %rd23;
	@%p151 bra 	$L__BB0_7;
$L__BB0_183:
	ret;

}


// ===== COMPILED SASS (sm_100) =====

	.target	sm_100

	.elftype	@"ET_EXEC"


//--------------------- .note.nv.tkinfo           --------------------------
	.section	.note.nv.tkinfo,"",@"SHT_NOTE"
	.sectionflags	@"SHF_NOTE_NV_TKINFO"
	.tkinfo
        /*0018*/ 	.word	0x00000002
        /*0030*/ 	.string	""
        /*0030*/ 	.string	"ptxas"
        /*0030*/ 	.string	"Cuda compilation tools, release 13.0, V13.0.88"
        /*0030*/ 	.string	"Build cuda_13.0.r13.0/compiler.36424714_0"
        /*0030*/ 	.string	"-arch sm_100 -m 64 "



//--------------------- .note.nv.cuinfo           --------------------------
	.section	.note.nv.cuinfo,"",@"SHT_NOTE"
	.sectionflags	@"SHF_NOTE_NV_CUINFO"
        /*0018*/ 	.short	0x0002
        /*001a*/ 	.short	0x0064
        /*001c*/ 	.short	0x0082
	.zero		2


//--------------------- .nv.info                  --------------------------
	.section	.nv.info,"",@"SHT_CUDA_INFO"
	.align	4


	//----- nvinfo : EIATTR_REGCOUNT
	.align		4
        /*0000*/ 	.byte	0x04, 0x2f
        /*0002*/ 	.short	(.L_1 - .L_0)
	.align		4
.L_0:
        /*0004*/ 	.word	index@(picard_kernel_double)
        /*0008*/ 	.word	0x0000004c


	//----- nvinfo : EIATTR_FRAME_SIZE
	.align		4
.L_1:
        /*000c*/ 	.byte	0x04, 0x11
        /*000e*/ 	.short	(.L_3 - .L_2)
	.align		4
.L_2:
        /*0010*/ 	.word	index@($__internal_1_$__cuda_sm20_dsqrt_rn_f64_mediumpath_v1)
        /*0014*/ 	.word	0x00000000


	//----- nvinfo : EIATTR_FRAME_SIZE
	.align		4
.L_3:
        /*0018*/ 	.byte	0x04, 0x11
        /*001a*/ 	.short	(.L_5 - .L_4)
	.align		4
.L_4:
        /*001c*/ 	.word	index@($__internal_0_$__cuda_sm20_div_rn_f64_full)
        /*0020*/ 	.word	0x00000000


	//----- nvinfo : EIATTR_FRAME_SIZE
	.align		4
.L_5:
        /*0024*/ 	.byte	0x04, 0x11
        /*0026*/ 	.short	(.L_7 - .L_6)
	.align		4
.L_6:
        /*0028*/ 	.word	index@(picard_kernel_double)
        /*002c*/ 	.word	0x00000000


	//----- nvinfo : EIATTR_MIN_STACK_SIZE
	.align		4
.L_7:
        /*0030*/ 	.byte	0x04, 0x12
        /*0032*/ 	.short	(.L_9 - .L_8)
	.align		4
.L_8:
        /*0034*/ 	.word	index@(picard_kernel_double)
        /*0038*/ 	.word	0x00000000
.L_9:


//--------------------- .nv.compat                --------------------------
	.section	.nv.compat,"",@"SHT_CUDA_COMPAT_INFO"
	.align	4
        /*0000*/ 	.byte	0x02, 0x09, 0x00, 0x00, 0x02, 0x02, 0x01, 0x00, 0x02, 0x05, 0x05, 0x00, 0x03, 0x07, 0x01, 0x01
        /*0010*/ 	.byte	0x02, 0x03, 0x00, 0x00, 0x02, 0x06, 0x01, 0x00, 0x04, 0x0b, 0x08, 0x00, 0x01, 0x00, 0x00, 0x00
        /*0020*/ 	.byte	0x00, 0x00, 0x00, 0x00


//--------------------- .nv.info.picard_kernel_double --------------------------
	.section	.nv.info.picard_kernel_double,"",@"SHT_CUDA_INFO"
	.sectionflags	@""
	.align	4


	//----- nvinfo : EIATTR_CUDA_API_VERSION
	.align		4
        /*0000*/ 	.byte	0x04, 0x37
        /*0002*/ 	.short	(.L_11 - .L_10)
.L_10:
        /*0004*/ 	.word	0x00000082


	//----- nvinfo : EIATTR_KPARAM_INFO
	.align		4
.L_11:
        /*0008*/ 	.byte	0x04, 0x17
        /*000a*/ 	.short	(.L_13 - .L_12)
.L_12:
        /*000c*/ 	.word	0x00000000
        /*0010*/ 	.short	0x0017
        /*0012*/ 	.short	0x00b0
        /*0014*/ 	.byte	0x00, 0xf5, 0x21, 0x00


	//----- nvinfo : EIATTR_KPARAM_INFO
	.align		4
.L_13:
        /*0018*/ 	.byte	0x04, 0x17
        /*001a*/ 	.short	(.L_15 - .L_14)
.L_14:
        /*001c*/ 	.word	0x00000000
        /*0020*/ 	.short	0x0016
        /*0022*/ 	.short	0x00a8
        /*0024*/ 	.byte	0x00, 0xf5, 0x21, 0x00


	//----- nvinfo : EIATTR_KPARAM_INFO
	.align		4
.L_15:
        /*0028*/ 	.byte	0x04, 0x17
        /*002a*/ 	.short	(.L_17 - .L_16)
.L_16:
        /*002c*/ 	.word	0x00000000
        /*0030*/ 	.short	0x0015
        /*0032*/ 	.short	0x00a0
        /*0034*/ 	.byte	0x00, 0xf5, 0x21, 0x00


	//----- nvinfo : EIATTR_KPARAM_INFO
	.align		4
.L_17:
        /*0038*/ 	.byte	0x04, 0x17
        /*003a*/ 	.short	(.L_19 - .L_18)
.L_18:
        /*003c*/ 	.word	0x00000000
        /*0040*/ 	.short	0x0014
        /*0042*/ 	.short	0x0098
        /*0044*/ 	.byte	0x00, 0xf5, 0x21, 0x00


	//----- nvinfo : EIATTR_KPARAM_INFO
	.align		4
.L_19:
        /*0048*/ 	.byte	0x04, 0x17
        /*004a*/ 	.short	(.L_21 - .L_20)
.L_20:
        /*004c*/ 	.word	0x00000000
        /*0050*/ 	.short	0x0013
        /*0052*/ 	.short	0x0090
        /*0054*/ 	.byte	0x00, 0xf5, 0x21, 0x00


	//----- nvinfo : EIATTR_KPARAM_INFO
	.align		4
.L_21:
        /*0058*/ 	.byte	0x04, 0x17
        /*005a*/ 	.short	(.L_23 - .L_22)
.L_22:
        /*005c*/ 	.word	0x00000000
        /*0060*/ 	.short	0x0012
        /*0062*/ 	.short	0x0088
        /*0064*/ 	.byte	0x00, 0xf5, 0x21, 0x00


	//----- nvinfo : EIATTR_KPARAM_INFO
	.align		4
.L_23:
        /*0068*/ 	.byte	0x04, 0x17
        /*006a*/ 	.short	(.L_25 - .L_24)
.L_24:
        /*006c*/ 	.word	0x00000000
        /*0070*/ 	.short	0x0011
        /*0072*/ 	.short	0x0080
        /*0074*/ 	.byte	0x00, 0xf5, 0x21, 0x00


	//----- nvinfo : EIATTR_KPARAM_INFO
	.align		4
.L_25:
        /*0078*/ 	.byte	0x04, 0x17
        /*007a*/ 	.short	(.L_27 - .L_26)
.L_26:
        /*007c*/ 	.word	0x00000000
        /*0080*/ 	.short	0x0010
        /*0082*/ 	.short	0x0078
        /*0084*/ 	.byte	0x00, 0xf5, 0x21, 0x00


	//----- nvinfo : EIATTR_KPARAM_INFO
	.align		4
.L_27:
        /*0088*/ 	.byte	0x04, 0x17
        /*008a*/ 	.short	(.L_29 - .L_28)
.L_28:
        /*008c*/ 	.word	0x00000000
        /*0090*/ 	.short	0x000f
        /*0092*/ 	.short	0x0070
        /*0094*/ 	.byte	0x00, 0xf5, 0x21, 0x00


	//----- nvinfo : EIATTR_KPARAM_INFO
	.align		4
.L_29:
        /*0098*/ 	.byte	0x04, 0x17
        /*009a*/ 	.short	(.L_31 - .L_30)
.L_30:
        /*009c*/ 	.word	0x00000000
        /*00a0*/ 	.short	0x000e
        /*00a2*/ 	.short	0x0068
        /*00a4*/ 	.byte	0x00, 0xf5, 0x21, 0x00


	//----- nvinfo : EIATTR_KPARAM_INFO
	.align		4
.L_31:
        /*00a8*/ 	.byte	0x04, 0x17
        /*00aa*/ 	.short	(.L_33 - .L_32)
.L_32:
        /*00ac*/ 	.word	0x00000000
        /*00b0*/ 	.short	0x000d
        /*00b2*/ 	.short	0x0060
        /*00b4*/ 	.byte	0x00, 0xf5, 0x21, 0x00


	//----- nvinfo : EIATTR_KPARAM_INFO
	.align		4
.L_33:
        /*00b8*/ 	.byte	0x04, 0x17
        /*00ba*/ 	.short	(.L_35 - .L_34)
.L_34:
        /*00bc*/ 	.word	0x00000000
        /*00c0*/ 	.short	0x000c
        /*00c2*/ 	.short	0x0058
        /*00c4*/ 	.byte	0x00, 0xf5, 0x21, 0x00


	//----- nvinfo : EIATTR_KPARAM_INFO
	.align		4
.L_35:
        /*00c8*/ 	.byte	0x04, 0x17
        /*00ca*/ 	.short	(.L_37 - .L_36)
.L_36:
        /*00cc*/ 	.word	0x00000000
        /*00d0*/ 	.short	0x000b
        /*00d2*/ 	.short	0x0050
        /*00d4*/ 	.byte	0x00, 0xf0, 0x21, 0x00


	//----- nvinfo : EIATTR_KPARAM_INFO
	.align		4
.L_37:
        /*00d8*/ 	.byte	0x04, 0x17
        /*00da*/ 	.short	(.L_39 - .L_38)
.L_38:
        /*00dc*/ 	.word	0x00000000
        /*00e0*/ 	.short	0x000a
        /*00e2*/ 	.short	0x0048
        /*00e4*/ 	.byte	0x00, 0xf0, 0x11, 0x00


	//----- nvinfo : EIATTR_KPARAM_INFO
	.align		4
.L_39:
        /*00e8*/ 	.byte	0x04, 0x17
        /*00ea*/ 	.short	(.L_41 - .L_40)
.L_40:
        /*00ec*/ 	.word	0x00000000
        /*00f0*/ 	.short	0x0009
        /*00f2*/ 	.short	0x0040
        /*00f4*/ 	.byte	0x00, 0xf0, 0x21, 0x00


	//----- nvinfo : EIATTR_KPARAM_INFO
	.align		4
.L_41:
        /*00f8*/ 	.byte	0x04, 0x17
        /*00fa*/ 	.short	(.L_43 - .L_42)
.L_42:
        /*00fc*/ 	.word	0x00000000
        /*0100*/ 	.short	0x0008
        /*0102*/ 	.short	0x0038
        /*0104*/ 	.byte	0x00, 0xf0, 0x21, 0x00


	//----- nvinfo : EIATTR_KPARAM_INFO
	.align		4
.L_43:
        /*0108*/ 	.byte	0x04, 0x17
        /*010a*/ 	.short	(.L_45 - .L_44)
.L_44:
        /*010c*/ 	.word	0x00000000
        /*0110*/ 	.short	0x0007
        /*0112*/ 	.short	0x0030
        /*0114*/ 	.byte	0x00, 0xf0, 0x21, 0x00


	//----- nvinfo : EIATTR_KPARAM_INFO
	.align		4
.L_45:
        /*0118*/ 	.byte	0x04, 0x17
        /*011a*/ 	.short	(.L_47 - .L_46)
.L_46:
        /*011c*/ 	.word	0x00000000
        /*0120*/ 	.short	0x0006
        /*0122*/ 	.short	0x0028
        /*0124*/ 	.byte	0x00, 0xf0, 0x21, 0x00


	//----- nvinfo : EIATTR_KPARAM_INFO
	.align		4
.L_47:
        /*0128*/ 	.byte	0x04, 0x17
        /*012a*/ 	.short	(.L_49 - .L_48)
.L_48:
        /*012c*/ 	.word	0x00000000
        /*0130*/ 	.short	0x0005
        /*0132*/ 	.short	0x0020
        /*0134*/ 	.byte	0x00, 0xf0, 0x21, 0x00


	//----- nvinfo : EIATTR_KPARAM_INFO
	.align		4
.L_49:
        /*0138*/ 	.byte	0x04, 0x17
        /*013a*/ 	.short	(.L_51 - .L_50)
.L_50:
        /*013c*/ 	.word	0x00000000
        /*0140*/ 	.short	0x0004
        /*0142*/ 	.short	0x001c
        /*0144*/ 	.byte	0x00, 0xf0, 0x11, 0x00


	//----- nvinfo : EIATTR_KPARAM_INFO
	.align		4
.L_51:
        /*0148*/ 	.byte	0x04, 0x17
        /*014a*/ 	.short	(.L_53 - .L_52)
.L_52:
        /*014c*/ 	.word	0x00000000
        /*0150*/ 	.short	0x0003
        /*0152*/ 	.short	0x0018
        /*0154*/ 	.byte	0x00, 0xf0, 0x11, 0x00


	//----- nvinfo : EIATTR_KPARAM_INFO
	.align		4
.L_53:
        /*0158*/ 	.byte	0x04, 0x17
        /*015a*/ 	.short	(.L_55 - .L_54)
.L_54:
        /*015c*/ 	.word	0x00000000
        /*0160*/ 	.short	0x0002
        /*0162*/ 	.short	0x0010
        /*0164*/ 	.byte	0x00, 0xf5, 0x21, 0x00


	//----- nvinfo : EIATTR_KPARAM_INFO
	.align		4
.L_55:
        /*0168*/ 	.byte	0x04, 0x17
        /*016a*/ 	.short	(.L_57 - .L_56)
.L_56:
        /*016c*/ 	.word	0x00000000
        /*0170*/ 	.short	0x0001
        /*0172*/ 	.short	0x0008
        /*0174*/ 	.byte	0x00, 0xf5, 0x21, 0x00


	//----- nvinfo : EIATTR_KPARAM_INFO
	.align		4
.L_57:
        /*0178*/ 	.byte	0x04, 0x17
        /*017a*/ 	.short	(.L_59 - .L_58)
.L_58:
        /*017c*/ 	.word	0x00000000
        /*0180*/ 	.short	0x0000
        /*0182*/ 	.short	0x0000
        /*0184*/ 	.byte	0x00, 0xf5, 0x21, 0x00


	//----- nvinfo : EIATTR_SPARSE_MMA_MASK
	.align		4
.L_59:
        /*0188*/ 	.byte	0x03, 0x50
        /*018a*/ 	.short	0x0000


	//----- nvinfo : EIATTR_MAXREG_COUNT
	.align		4
        /*018c*/ 	.byte	0x03, 0x1b
        /*018e*/ 	.short	0x00ff


	//----- nvinfo : EIATTR_NUM_BARRIERS
	.align		4
        /*0190*/ 	.byte	0x02, 0x4c
        /*0192*/ 	.byte	0x01
	.zero		1


	//----- nvinfo : EIATTR_MERCURY_ISA_VERSION
	.align		4
        /*0194*/ 	.byte	0x03, 0x5f
        /*0196*/ 	.short	0x0101


	//----- nvinfo : EIATTR_INT_WARP_WIDE_INSTR_OFFSETS
	.align		4
        /*0198*/ 	.byte	0x04, 0x31
        /*019a*/ 	.short	(.L_61 - .L_60)


	//   ....[0]....
.L_60:
        /*019c*/ 	.word	0x00000fc0


	//   ....[1]....
        /*01a0*/ 	.word	0x00001080


	//   ....[2]....
        /*01a4*/ 	.word	0x00001f40


	//   ....[3]....
        /*01a8*/ 	.word	0x00002000


	//   ....[4]....
        /*01ac*/ 	.word	0x00004620


	//   ....[5]....
        /*01b0*/ 	.word	0x000046e0


	//   ....[6]....
        /*01b4*/ 	.word	0x00006c60


	//   ....[7]....
        /*01b8*/ 	.word	0x00006d20


	//   ....[8]....
        /*01bc*/ 	.word	0x00008360


	//   ....[9]....
        /*01c0*/ 	.word	0x00008420


	//   ....[10]....
        /*01c4*/ 	.word	0x00008910


	//   ....[11]....
        /*01c8*/ 	.word	0x000089d0


	//   ....[12]....
        /*01cc*/ 	.word	0x00009060


	//   ....[13]....
        /*01d0*/ 	.word	0x00009120


	//   ....[14]....
        /*01d4*/ 	.word	0x00009ae0


	//   ....[15]....
        /*01d8*/ 	.word	0x00009ba0


	//   ....[16]....
        /*01dc*/ 	.word	0x00009cd0


	//   ....[17]....
        /*01e0*/ 	.word	0x00009d90


	//   ....[18]....
        /*01e4*/ 	.word	0x00009eb0


	//   ....[19]....
        /*01e8*/ 	.word	0x00009f70


	//   ....[20]....
        /*01ec*/ 	.word	0x0000a0b0


	//   ....[21]....
        /*01f0*/ 	.word	0x0000a170


	//   ....[22]....
        /*01f4*/ 	.word	0x0000a270


	//   ....[23]....
        /*01f8*/ 	.word	0x0000a330


	//----- nvinfo : EIATTR_COOP_GROUP_MASK_REGIDS
	.align		4
.L_61:
        /*01fc*/ 	.byte	0x04, 0x29
        /*01fe*/ 	.short	(.L_63 - .L_62)


	//   ....[0]....
.L_62:
        /*0200*/ 	.word	0xffffffff


	//   ....[1]....
        /*0204*/ 	.word	0xffffffff


	//   ....[2]....
        /*0208*/ 	.word	0xffffffff


	//   ....[3]....
        /*020c*/ 	.word	0xffffffff


	//   ....[4]....
        /*0210*/ 	.word	0xffffffff


	//   ....[5]....
        /*0214*/ 	.word	0xffffffff


	//   ....[6]....
        /*0218*/ 	.word	0xffffffff


	//   ....[7]....
        /*021c*/ 	.word	0xffffffff


	//   ....[8]....
        /*0220*/ 	.word	0xffffffff


	//   ....[9]....
        /*0224*/ 	.word	0xffffffff


	//   ....[10]....
        /*0228*/ 	.word	0xffffffff


	//   ....[11]....
        /*022c*/ 	.word	0xffffffff


	//   ....[12]....
        /*0230*/ 	.word	0xffffffff


	//   ....[13]....
        /*0234*/ 	.word	0xffffffff


	//   ....[14]....
        /*0238*/ 	.word	0xffffffff


	//   ....[15]....
        /*023c*/ 	.word	0xffffffff


	//   ....[16]....
        /*0240*/ 	.word	0xffffffff


	//   ....[17]....
        /*0244*/ 	.word	0xffffffff


	//   ....[18]....
        /*0248*/ 	.word	0xffffffff


	//   ....[19]....
        /*024c*/ 	.word	0xffffffff


	//   ....[20]....
        /*0250*/ 	.word	0xffffffff


	//   ....[21]....
        /*0254*/ 	.word	0xffffffff


	//   ....[22]....
        /*0258*/ 	.word	0xffffffff


	//   ....[23]....
        /*025c*/ 	.word	0xffffffff


	//   ....[24]....
        /*0260*/ 	.word	0x0500001a


	//   ....[25]....
        /*0264*/ 	.word	0x0500001a


	//   ....[26]....
        /*0268*/ 	.word	0x0500001a


	//   ....[27]....
        /*026c*/ 	.word	0x0500001a


	//   ....[28]....
        /*0270*/ 	.word	0x0500001a


	//   ....[29]....
        /*0274*/ 	.word	0x0500001a


	//   ....[30]....
        /*0278*/ 	.word	0x0500001a


	//   ....[31]....
        /*027c*/ 	.word	0x0500001a


	//   ....[32]....
        /*0280*/ 	.word	0x0500001a


	//   ....[33]....
        /*0284*/ 	.word	0x0500001a


	//   ....[34]....
        /*0288*/ 	.word	0x0500001a


	//   ....[35]....
        /*028c*/ 	.word	0x0500001a


	//   ....[36]....
        /*0290*/ 	.word	0x0500001a


	//   ....[37]....
        /*0294*/ 	.word	0x0500001a


	//   ....[38]....
        /*0298*/ 	.word	0x0500001a


	//   ....[39]....
        /*029c*/ 	.word	0x0500001a


	//   ....[40]....
        /*02a0*/ 	.word	0x0500001a


	//   ....[41]....
        /*02a4*/ 	.word	0x0500001a


	//   ....[42]....
        /*02a8*/ 	.word	0x0500001a


	//   ....[43]....
        /*02ac*/ 	.word	0x0500001a


	//   ....[44]....
        /*02b0*/ 	.word	0x0500001a


	//   ....[45]....
        /*02b4*/ 	.word	0x0500001a


	//   ....[46]....
        /*02b8*/ 	.word	0x0500001a


	//   ....[47]....
        /*02bc*/ 	.word	0x0500001a


	//----- nvinfo : EIATTR_COOP_GROUP_INSTR_OFFSETS
	.align		4
.L_63:
        /*02c0*/ 	.byte	0x04, 0x28
        /*02c2*/ 	.short	(.L_65 - .L_64)


	//   ....[0]....
.L_64:
        /*02c4*/ 	.word	0x00000f80


	//   ....[1]....
        /*02c8*/ 	.word	0x00001150


	//   ....[2]....
        /*02cc*/ 	.word	0x00001f00


	//   ....[3]....
        /*02d0*/ 	.word	0x000020b0


	//   ....[4]....
        /*02d4*/ 	.word	0x000045e0


	//   ....[5]....
        /*02d8*/ 	.word	0x00004790


	//   ....[6]....
        /*02dc*/ 	.word	0x00006c20


	//   ....[7]....
        /*02e0*/ 	.word	0x00006dd0


	//   ....[8]....
        /*02e4*/ 	.word	0x00008320


	//   ....[9]....
        /*02e8*/ 	.word	0x000084d0


	//   ....[10]....
        /*02ec*/ 	.word	0x000088c0


	//   ....[11]....
        /*02f0*/ 	.word	0x00008a90


	//   ....[12]....
        /*02f4*/ 	.word	0x00008ff0


	//   ....[13]....
        /*02f8*/ 	.word	0x000091d0


	//   ....[14]....
        /*02fc*/ 	.word	0x00009a90


	//   ....[15]....
        /*0300*/ 	.word	0x00009c70


	//   ....[16]....
        /*0304*/ 	.word	0x00009c90


	//   ....[17]....
        /*0308*/ 	.word	0x00009e50


	//   ....[18]....
        /*030c*/ 	.word	0x00009e70


	//   ....[19]....
        /*0310*/ 	.word	0x0000a040


	//   ....[20]....
        /*0314*/ 	.word	0x0000a070


	//   ....[21]....
        /*0318*/ 	.word	0x0000a220


	//   ....[22]....
        /*031c*/ 	.word	0x0000a230


	//   ....[23]....
        /*0320*/ 	.word	0x0000a3e0


	//   ....[24]....
        /*0324*/ 	.word	0x0000a500


	//   ....[25]....
        /*0328*/ 	.word	0x0000a5c0


	//   ....[26]....
        /*032c*/ 	.word	0x0000a680


	//   ....[27]....
        /*0330*/ 	.word	0x0000a740


	//   ....[28]....
        /*0334*/ 	.word	0x0000a800


	//   ....[29]....
        /*0338*/ 	.word	0x0000a8c0


	//   ....[30]....
        /*033c*/ 	.word	0x0000a980


	//   ....[31]....
        /*0340*/ 	.word	0x0000aa40


	//   ....[32]....
        /*0344*/ 	.word	0x0000ab00


	//   ....[33]....
        /*0348*/ 	.word	0x0000abc0


	//   ....[34]....
        /*034c*/ 	.word	0x0000ac80


	//   ....[35]....
        /*0350*/ 	.word	0x0000ad40


	//   ....[36]....
        /*0354*/ 	.word	0x0000ae00


	//   ....[37]....
        /*0358*/ 	.word	0x0000aec0


	//   ....[38]....
        /*035c*/ 	.word	0x0000af80


	//   ....[39]....
        /*0360*/ 	.word	0x0000b060


	//   ....[40]....
        /*0364*/ 	.word	0x0000b110


	//   ....[41]....
        /*0368*/ 	.word	0x0000b1d0


	//   ....[42]....
        /*036c*/ 	.word	0x0000b280


	//   ....[43]....
        /*0370*/ 	.word	0x0000b330


	//   ....[44]....
        /*0374*/ 	.word	0x0000b400


	//   ....[45]....
        /*0378*/ 	.word	0x0000b4c0


	//   ....[46]....
        /*037c*/ 	.word	0x0000b560


	//   ....[47]....
        /*0380*/ 	.word	0x0000b610


	//----- nvinfo : EIATTR_VRC_CTA_INIT_COUNT
	.align		4
.L_65:
        /*0384*/ 	.byte	0x02, 0x4a
	.zero		1
	.zero		1


	//----- nvinfo : EIATTR_EXIT_INSTR_OFFSETS
	.align		4
        /*0388*/ 	.byte	0x04, 0x1c
        /*038a*/ 	.short	(.L_67 - .L_66)


	//   ....[0]....
.L_66:
        /*038c*/ 	.word	0x000001c0


	//   ....[1]....
        /*0390*/ 	.word	0x00000210


	//   ....[2]....
        /*0394*/ 	.word	0x00000290


	//   ....[3]....
        /*0398*/ 	.word	0x0000a050


	//   ....[4]....
        /*039c*/ 	.word	0x0000a470


	//   ....[5]....
        /*03a0*/ 	.word	0x0000b370


	//----- nvinfo : EIATTR_CRS_STACK_SIZE
	.align		4
.L_67:
        /*03a4*/ 	.byte	0x04, 0x1e
        /*03a6*/ 	.short	(.L_69 - .L_68)
.L_68:
        /*03a8*/ 	.word	0x00000000


	//----- nvinfo : EIATTR_CBANK_PARAM_SIZE
	.align		4
.L_69:
        /*03ac*/ 	.byte	0x03, 0x19
        /*03ae*/ 	.short	0x00b8


	//----- nvinfo : EIATTR_PARAM_CBANK
	.align		4
        /*03b0*/ 	.byte	0x04, 0x0a
        /*03b2*/ 	.short	(.L_71 - .L_70)
	.align		4
.L_70:
        /*03b4*/ 	.word	index@(.nv.constant0.picard_kernel_double)
        /*03b8*/ 	.short	0x0380
        /*03ba*/ 	.short	0x00b8


	//----- nvinfo : EIATTR_SW_WAR
	.align		4
.L_71:
        /*03bc*/ 	.byte	0x04, 0x36
        /*03be*/ 	.short	(.L_73 - .L_72)
.L_72:
        /*03c0*/ 	.word	0x00000008
.L_73:


//--------------------- .nv.callgraph             --------------------------
	.section	.nv.callgraph,"",@"SHT_CUDA_CALLGRAPH"
	.align	4
	.sectionentsize	8
	.align		4
        /*0000*/ 	.word	0x00000000
	.align		4
        /*0004*/ 	.word	0xffffffff
	.align		4
        /*0008*/ 	.word	0x00000000
	.align		4
        /*000c*/ 	.word	0xfffffffe
	.align		4
        /*0010*/ 	.word	0x00000000
	.align		4
        /*0014*/ 	.word	0xfffffffd
	.align		4
        /*0018*/ 	.word	0x00000000
	.align		4
        /*001c*/ 	.word	0xfffffffc


//--------------------- .text.picard_kernel_double --------------------------
	.section	.text.picard_kernel_double,"ax",@progbits
	.align	128
        .global         picard_kernel_double
        .type           picard_kernel_double,@function
        .size           picard_kernel_double,(.L_x_279 - picard_kernel_double)
        .other          picard_kernel_double,@"STO_CUDA_ENTRY STV_DEFAULT"
picard_kernel_double:
.text.picard_kernel_double:
[----:B------:R-:W-:Y:S01]  /*0000*/  LDC R1, c[0x0][0x37c] ;  /* 0x0000df00ff017b82 */ /* 0x000fe20000000800 */
[----:B------:R-:W0:Y:S01]  /*0010*/  LDCU.64 UR8, c[0x0][0x398] ;  /* 0x00007300ff0877ac */ /* 0x000e220008000a00 */
[----:B------:R-:W1:Y:S06]  /*0020*/  S2R R17, SR_TID.X ;  /* 0x0000000000117919 */ /* 0x000e6c0000002100 */
[----:B------:R-:W1:Y:S01]  /*0030*/  S2UR UR5, SR_CTAID.X ;  /* 0x00000000000579c3 */ /* 0x000e620000002500 */
[----:B------:R-:W-:-:S05]  /*0040*/  CS2R.32 R47, SR_CgaSize ;  /* 0x00000000002f7805 */ /* 0x000fca0000008a00 */
[----:B------:R-:W-:-:S05]  /*0050*/  IMAD R47, R47, -0xa0, RZ ;  /* 0xffffff602f2f7824 */ /* 0x000fca00078e02ff */
[----:B------:R-:W-:-:S14]  /*0060*/  R2UR UR24, R47 ;  /* 0x000000002f1872ca */ /* 0x000fdc00000e0000 */
[----:B------:R-:W2:Y:S01]  /*0070*/  LDCU UR24, c[0x0][UR24+0x258] ;  /* 0x00004b00181877ac */ /* 0x000ea20008000800 */
[----:B------:R-:W-:-:S05]  /*0080*/  CS2R.32 R47, SR_CgaSize ;  /* 0x00000000002f7805 */ /* 0x000fca0000008a00 */
[----:B------:R-:W-:-:S05]  /*0090*/  IMAD R47, R47, -0xa0, RZ ;  /* 0xffffff602f2f7824 */ /* 0x000fca00078e02ff */
[----:B------:R-:W-:-:S14]  /*00a0*/  R2UR UR25, R47 ;  /* 0x000000002f1972ca */ /* 0x000fdc00000e0000 */
[----:B------:R-:W3:Y:S01]  /*00b0*/  LDCU UR25, c[0x0][UR25+0x254] ;  /* 0x00004a80191977ac */ /* 0x000ee20008000800 */
[----:B------:R-:W1:Y:S01]  /*00c0*/  LDC R0, c[0x0][0x360] ;  /* 0x0000d800ff007b82 */ /* 0x000e620000000800 */
[----:B------:R-:W4:Y:S01]  /*00d0*/  LDCU UR6, c[0x0][0x370] ;  /* 0x00006e00ff0677ac */ /* 0x000f220008000800 */
[----:B------:R-:W1:Y:S01]  /*00e0*/  LDCU.64 UR18, c[0x0][0x358] ;  /* 0x00006b00ff1277ac */ /* 0x000e620008000a00 */
[----:B0-----:R-:W-:Y:S02]  /*00f0*/  UISETP.LT.AND UP0, UPT, UR8, 0x2, UPT ;  /* 0x000000020800788c */ /* 0x001fe4000bf01270 */
[----:B------:R-:W-:Y:S01]  /*0100*/  UISETP.LT.AND UP1, UPT, UR8, UR9, UPT ;  /* 0x000000090800728c */ /* 0x000fe2000bf21270 */
[----:B--2---:R-:W-:Y:S01]  /*0110*/  IMAD.U32 R46, RZ, RZ, UR24 ;  /* 0x00000018ff2e7e24 */ /* 0x004fe2000f8e00ff */
[----:B------:R-:W-:Y:S02]  /*0120*/  USEL UR11, UR8, 0x2, !UP0 ;  /* 0x00000002080b7887 */ /* 0x000fe4000c000000 */
[----:B------:R-:W-:Y:S01]  /*0130*/  USEL UR4, UR8, UR9, UP1 ;  /* 0x0000000908047287 */ /* 0x000fe20008800000 */
[----:B---3--:R-:W-:Y:S01]  /*0140*/  IMAD.U32 R47, RZ, RZ, UR25 ;  /* 0x00000019ff2f7e24 */ /* 0x008fe2000f8e00ff */
[----:B------:R-:W-:-:S04]  /*0150*/  UIADD3 UR26, UPT, UPT, UR11, -0x2, URZ ;  /* 0xfffffffe0b1a7890 */ /* 0x000fc8000fffe0ff */
[----:B------:R-:W-:Y:S02]  /*0160*/  ISETP.LT.AND P1, PT, RZ, UR4, PT ;  /* 0x00000004ff007c0c */ /* 0x000fe4000bf21270 */
[----:B------:R-:W-:Y:S01]  /*0170*/  ISETP.NE.AND P0, PT, RZ, UR26, PT ;  /* 0x0000001aff007c0c */ /* 0x000fe2000bf05270 */
[C---:B-1----:R-:W-:Y:S02]  /*0180*/  IMAD R20, R0.reuse, UR5, R17 ;  /* 0x0000000500147c24 */ /* 0x042fe4000f8e0211 */
[----:B----4-:R-:W-:-:S10]  /*0190*/  IMAD R19, R0, UR6, RZ ;  /* 0x0000000600137c24 */ /* 0x010fd4000f8e02ff */
[----:B------:R-:W-:Y:S05]  /*01a0*/  @P0 BRA P1, `(.L_x_0) ;  /* 0x00000000001c0947 */ /* 0x000fea0000800000 */
[----:B------:R-:W-:-:S13]  /*01b0*/  ISETP.NE.AND P0, PT, R20, RZ, PT ;  /* 0x000000ff1400720c */ /* 0x000fda0003f05270 */
[----:B------:R-:W-:Y:S05]  /*01c0*/  @P0 EXIT ;  /* 0x000000000000094d */ /* 0x000fea0003800000 */
[----:B------:R-:W0:Y:S08]  /*01d0*/  LDC.64 R2, c[0x0][0x428] ;  /* 0x00010a00ff027b82 */ /* 0x000e300000000a00 */
[----:B------:R-:W1:Y:S01]  /*01e0*/  LDC.64 R4, c[0x0][0x430] ;  /* 0x00010c00ff047b82 */ /* 0x000e620000000a00 */
[----:B0-----:R-:W-:Y:S04]  /*01f0*/  STG.E.64 desc[UR18][R2.64], RZ ;  /* 0x000000ff02007986 */ /* 0x001fe8000c101b12 */
[----:B-1----:R-:W-:Y:S01]  /*0200*/  STG.E desc[UR18][R4.64], RZ ;  /* 0x000000ff04007986 */ /* 0x002fe2000c101912 */
[----:B------:R-:W-:Y:S05]  /*0210*/  EXIT ;  /* 0x000000000000794d */ /* 0x000fea0003800000 */
.L_x_0:
[----:B------:R-:W-:Y:S01]  /*0220*/  ISETP.NE.AND P1, PT, R20, RZ, PT ;  /* 0x000000ff1400720c */ /* 0x000fe20003f25270 */
[----:B------:R-:W0:-:S12]  /*0230*/  LDC R0, c[0x0][0x3c8] ;  /* 0x0000f200ff007b82 */ /* 0x000e180000000800 */
[----:B------:R-:W1:Y:S08]  /*0240*/  @!P1 LDC.64 R2, c[0x0][0x428] ;  /* 0x00010a00ff029b82 */ /* 0x000e700000000a00 */
[----:B------:R-:W2:Y:S01]  /*0250*/  @!P1 LDC.64 R4, c[0x0][0x430] ;  /* 0x00010c00ff049b82 */ /* 0x000ea20000000a00 */
[----:B0-----:R-:W-:Y:S01]  /*0260*/  ISETP.GE.AND P0, PT, R0, 0x1, PT ;  /* 0x000000010000780c */ /* 0x001fe20003f06270 */
[----:B-1----:R0:W-:Y:S04]  /*0270*/  @!P1 STG.E.64 desc[UR18][R2.64], RZ ;  /* 0x000000ff02009986 */ /* 0x0021e8000c101b12 */
[----:B--2---:R0:W-:Y:S08]  /*0280*/  @!P1 STG.E desc[UR18][R4.64], RZ ;  /* 0x000000ff04009986 */ /* 0x0041f0000c101912 */
[----:B------:R-:W-:Y:S05]  /*0290*/  @!P0 EXIT ;  /* 0x000000000000894d */ /* 0x000fea0003800000 */
[----:B------:R-:W1:Y:S01]  /*02a0*/  LDCU UR9, c[0x0][0x3b4] ;  /* 0x00007680ff0977ac */ /* 0x000e620008000800 */
[----:B------:R-:W2:Y:S01]  /*02b0*/  LDC.64 R6, c[0x0][0x3b0] ;  /* 0x0000ec00ff067b82 */ /* 0x000ea20000000a00 */
[----:B0-----:R-:W-:Y:S01]  /*02c0*/  HFMA2 R2, -RZ, RZ, 0, 5.9604644775390625e-08 ;  /* 0x00000001ff027431 */ /* 0x001fe200000001ff */
[----:B------:R-:W0:Y:S01]  /*02d0*/  S2R R0, SR_TID.Y ;  /* 0x0000000000007919 */ /* 0x000e220000002200 */
[----:B------:R-:W3:Y:S01]  /*02e0*/  LDCU.64 UR12, c[0x0][0x3a8] ;  /* 0x00007500ff0c77ac */ /* 0x000ee20008000a00 */
[----:B------:R-:W4:Y:S01]  /*02f0*/  S2R R18, SR_TID.Z ;  /* 0x0000000000127919 */ /* 0x000f220000002300 */
[----:B------:R-:W5:Y:S03]  /*0300*/  LDCU UR7, c[0x0][0x374] ;  /* 0x00006e80ff0777ac */ /* 0x000f660008000800 */
[----:B------:R-:W3:Y:S01]  /*0310*/  LDC R8, c[0x0][0x3ac] ;  /* 0x0000eb00ff087b82 */ /* 0x000ee20000000800 */
[----:B------:R-:W5:Y:S01]  /*0320*/  LDCU UR10, c[0x0][0x378] ;  /* 0x00006f00ff0a77ac */ /* 0x000f620008000800 */
[----:B------:R-:W-:-:S06]  /*0330*/  UIADD3 UR6, UPT, UPT, URZ, -UR6, URZ ;  /* 0x80000006ff067290 */ /* 0x000fcc000fffe0ff */
[----:B------:R-:W5:Y:S01]  /*0340*/  S2UR UR4, SR_CTAID.Y ;  /* 0x00000000000479c3 */ /* 0x000f620000002600 */
[----:B-1----:R-:W2:Y:S07]  /*0350*/  MUFU.RCP64H R3, UR9 ;  /* 0x0000000900037d08 */ /* 0x002eae0008001800 */
[----:B------:R-:W1:Y:S01]  /*0360*/  S2UR UR8, SR_CTAID.Z ;  /* 0x00000000000879c3 */ /* 0x000e620000002700 */
[----:B---3--:R-:W-:Y:S01]  /*0370*/  FSETP.GEU.AND P1, PT, |R8|, 6.5827683646048100446e-37, PT ;  /* 0x036000000800780b */ /* 0x008fe20003f2e200 */
[----:B--2---:R-:W-:Y:S01]  /*0380*/  DFMA R4, R2, -R6, 1 ;  /* 0x3ff000000204742b */ /* 0x004fe20000000806 */
[----:B0-----:R-:W-:Y:S01]  /*0390*/  IMAD.IADD R17, R17, 0x1, R0 ;  /* 0x0000000111117824 */ /* 0x001fe200078e0200 */
[----:B-----5:R-:W-:-:S06]  /*03a0*/  UIADD3 UR4, UPT, UPT, UR5, UR4, URZ ;  /* 0x0000000405047290 */ /* 0x020fcc000fffe0ff */
[----:B------:R-:W-:Y:S01]  /*03b0*/  DFMA R4, R4, R4, R4 ;  /* 0x000000040404722b */ /* 0x000fe20000000004 */
[----:B------:R-:W-:Y:S02]  /*03c0*/  UMOV UR5, UR6 ;  /* 0x0000000600057c82 */ /* 0x000fe40008000000 */
[----:B------:R-:W-:Y:S02]  /*03d0*/  UIMAD UR7, UR5, UR7, URZ ;  /* 0x00000007050772a4 */ /* 0x000fe4000f8e02ff */
[----:B-1----:R-:W-:-:S03]  /*03e0*/  UIADD3 UR8, UPT, UPT, -UR8, URZ, URZ ;  /* 0x000000ff08087290 */ /* 0x002fc6000fffe1ff */
[----:B------:R-:W-:Y:S01]  /*03f0*/  DFMA R4, R2, R4, R2 ;  /* 0x000000040204722b */ /* 0x000fe20000000002 */
[----:B------:R-:W-:Y:S02]  /*0400*/  UIMAD UR10, UR10, UR7, -0x7fffffff ;  /* 0x800000010a0a74a4 */ /* 0x000fe4000f8e0207 */
[----:B------:R-:W-:-:S04]  /*0410*/  UISETP.NE.AND UP0, UPT, UR4, UR8, UPT ;  /* 0x000000080400728c */ /* 0x000fc8000bf05270 */
[----:B------:R-:W-:Y:S01]  /*0420*/  USEL UR10, UR10, 0x1, !UP0 ;  /* 0x000000010a0a7887 */ /* 0x000fe2000c000000 */
[----:B------:R-:W-:-:S08]  /*0430*/  DFMA R2, R4, -R6, 1 ;  /* 0x3ff000000402742b */ /* 0x000fd00000000806 */
[----:B------:R-:W-:-:S08]  /*0440*/  DFMA R2, R4, R2, R4 ;  /* 0x000000020402722b */ /* 0x000fd00000000004 */
[----:B------:R-:W-:-:S08]  /*0450*/  DMUL R4, R2, UR12 ;  /* 0x0000000c02047c28 */ /* 0x000fd00008000000 */
[----:B------:R-:W-:-:S08]  /*0460*/  DFMA R6, R4, -R6, UR12 ;  /* 0x0000000c04067e2b */ /* 0x000fd00008000806 */
[----:B------:R-:W-:-:S10]  /*0470*/  DFMA R2, R2, R6, R4 ;  /* 0x000000060202722b */ /* 0x000fd40000000004 */
[----:B------:R-:W-:-:S05]  /*0480*/  FFMA R4, RZ, UR9, R3 ;  /* 0x00000009ff047c23 */ /* 0x000fca0008000003 */
[----:B------:R-:W-:-:S13]  /*0490*/  FSETP.GT.AND P0, PT, |R4|, 1.469367938527859385e-39, PT ;  /* 0x001000000400780b */ /* 0x000fda0003f04200 */
[----:B----4-:R-:W-:Y:S05]  /*04a0*/  @P0 BRA P1, `(.L_x_1) ;  /* 0x0000000000280947 */ /* 0x010fea0000800000 */
[----:B------:R-:W0:Y:S01]  /*04b0*/  LDCU.64 UR4, c[0x0][0x3a8] ;  /* 0x00007500ff0477ac */ /* 0x000e220008000a00 */
[----:B------:R-:W-:Y:S01]  /*04c0*/  MOV R21, 0x530 ;  /* 0x0000053000157802 */ /* 0x000fe20000000f00 */
[----:B------:R-:W1:Y:S01]  /*04d0*/  LDCU.64 UR6, c[0x0][0x3b0] ;  /* 0x00007600ff0677ac */ /* 0x000e620008000a00 */
[----:B0-----:R-:W-:Y:S01]  /*04e0*/  IMAD.U32 R23, RZ, RZ, UR4 ;  /* 0x00000004ff177e24 */ /* 0x001fe2000f8e00ff */
[----:B------:R-:W-:Y:S01]  /*04f0*/  MOV R22, UR5 ;  /* 0x0000000500167c02 */ /* 0x000fe20008000f00 */
[----:B-1----:R-:W-:Y:S02]  /*0500*/  IMAD.U32 R16, RZ, RZ, UR6 ;  /* 0x00000006ff107e24 */ /* 0x002fe4000f8e00ff */
[----:B------:R-:W-:-:S07]  /*0510*/  IMAD.U32 R57, RZ, RZ, UR7 ;  /* 0x00000007ff397e24 */ /* 0x000fce000f8e00ff */
[----:B------:R-:W-:Y:S05]  /*0520*/  CALL.REL.NOINC `($__internal_0_$__cuda_sm20_div_rn_f64_full) ;  /* 0x000000b0004c7944 */ /* 0x000fea0003c00000 */
[----:B------:R-:W-:Y:S01]  /*0530*/  MOV R2, R22 ;  /* 0x0000001600027202 */ /* 0x000fe20000000f00 */
[----:B------:R-:W-:-:S07]  /*0540*/  IMAD.MOV.U32 R3, RZ, RZ, R23 ;  /* 0x000000ffff037224 */ /* 0x000fce00078e0017 */
.L_x_1:
[----:B------:R-:W0:Y:S01]  /*0550*/  I2F.U32.RP R6, R19 ;  /* 0x0000001300067306 */ /* 0x000e220000209000 */
[----:B------:R-:W1:Y:S01]  /*0560*/  LDCU.64 UR20, c[0x0][0x398] ;  /* 0x00007300ff1477ac */ /* 0x000e620008000a00 */
[-C--:B------:R-:W-:Y:S01]  /*0570*/  IADD3 R0, PT, PT, R20, R19.reuse, RZ ;  /* 0x0000001314007210 */ /* 0x080fe20007ffe0ff */
[----:B------:R-:W-:Y:S01]  /*0580*/  IMAD.MOV R11, RZ, RZ, -R19 ;  /* 0x000000ffff0b7224 */ /* 0x000fe200078e0a13 */
[----:B------:R-:W-:Y:S01]  /*0590*/  LOP3.LUT R13, RZ, R19, RZ, 0x33, !PT ;  /* 0x00000013ff0d7212 */ /* 0x000fe200078e33ff */
[----:B------:R-:W2:Y:S01]  /*05a0*/  LDCU.64 UR14, c[0x0][0x388] ;  /* 0x00007100ff0e77ac */ /* 0x000ea20008000a00 */
[----:B------:R-:W-:Y:S02]  /*05b0*/  IMAD.MOV.U32 R12, RZ, RZ, RZ ;  /* 0x000000ffff0c7224 */ /* 0x000fe400078e00ff */
[C---:B------:R-:W-:Y:S01]  /*05c0*/  VIADD R10, R0.reuse, 0x1 ;  /* 0x00000001000a7836 */ /* 0x040fe20000000000 */
[----:B------:R-:W3:Y:S04]  /*05d0*/  LDCU.64 UR16, c[0x0][0x380] ;  /* 0x00007000ff1077ac */ /* 0x000ee80008000a00 */
[----:B------:R-:W-:Y:S01]  /*05e0*/  MOV R8, R10 ;  /* 0x0000000a00087202 */ /* 0x000fe20000000f00 */
[----:B------:R-:W4:Y:S01]  /*05f0*/  LDCU.64 UR8, c[0x0][0x3f8] ;  /* 0x00007f00ff0877ac */ /* 0x000f220008000a00 */
[----:B0-----:R-:W0:Y:S01]  /*0600*/  MUFU.RCP R6, R6 ;  /* 0x0000000600067308 */ /* 0x001e220000001000 */
[----:B------:R-:W-:Y:S01]  /*0610*/  UIADD3 UR27, UPT, UPT, UR11, -0x3, URZ ;  /* 0xfffffffd0b1b7890 */ /* 0x000fe2000fffe0ff */
[----:B-1----:R-:W-:Y:S01]  /*0620*/  ISETP.GE.AND P0, PT, R0, UR21, PT ;  /* 0x0000001500007c0c */ /* 0x002fe2000bf06270 */
[----:B------:R-:W-:-:S02]  /*0630*/  UIMAD UR4, UR20, UR21, URZ ;  /* 0x00000015140472a4 */ /* 0x000fc4000f8e02ff */
[C---:B------:R-:W-:Y:S01]  /*0640*/  VIMNMX R7, PT, PT, R0.reuse, UR21, !PT ;  /* 0x0000001500077c48 */ /* 0x040fe2000ffe0100 */
[----:B------:R-:W-:Y:S02]  /*0650*/  UIADD3 UR12, UPT, UPT, UR20, -0x1, URZ ;  /* 0xffffffff140c7890 */ /* 0x000fe4000fffe0ff */
[C---:B------:R-:W-:Y:S01]  /*0660*/  ISETP.GE.AND P4, PT, R0.reuse, UR20, PT ;  /* 0x0000001400007c0c */ /* 0x040fe2000bf86270 */
[----:B--2---:R-:W-:Y:S01]  /*0670*/  IMAD.U32 R45, RZ, RZ, UR15 ;  /* 0x0000000fff2d7e24 */ /* 0x004fe2000f8e00ff */
[C---:B------:R-:W-:Y:S01]  /*0680*/  VIMNMX R15, PT, PT, R0.reuse, UR20, !PT ;  /* 0x00000014000f7c48 */ /* 0x040fe2000ffe0100 */
[----:B------:R-:W-:Y:S01]  /*0690*/  UIADD3 UR11, UPT, UPT, UR11, -0x4, URZ ;  /* 0xfffffffc0b0b7890 */ /* 0x000fe2000fffe0ff */
[C---:B------:R-:W-:Y:S01]  /*06a0*/  ISETP.GE.AND P1, PT, R0.reuse, UR4, PT ;  /* 0x0000000400007c0c */ /* 0x040fe2000bf26270 */
[----:B---3--:R-:W-:Y:S01]  /*06b0*/  IMAD.U32 R42, RZ, RZ, UR16 ;  /* 0x00000010ff2a7e24 */ /* 0x008fe2000f8e00ff */
[----:B------:R-:W-:Y:S01]  /*06c0*/  VIMNMX R9, PT, PT, R0, UR4, !PT ;  /* 0x0000000400097c48 */ /* 0x000fe2000ffe0100 */
[----:B------:R-:W1:Y:S01]  /*06d0*/  LDCU.128 UR4, c[0x0][0x400] ;  /* 0x00008000ff0477ac */ /* 0x000e620008000c00 */
[----:B0-----:R-:W-:Y:S01]  /*06e0*/  VIADD R4, R6, 0xffffffe ;  /* 0x0ffffffe06047836 */ /* 0x001fe20000000000 */
[----:B------:R-:W-:Y:S01]  /*06f0*/  MOV R44, UR14 ;  /* 0x0000000e002c7c02 */ /* 0x000fe20008000f00 */
[----:B------:R-:W-:Y:S01]  /*0700*/  IMAD.MOV.U32 R6, RZ, RZ, R10 ;  /* 0x000000ffff067224 */ /* 0x000fe200078e000a */
[----:B------:R-:W-:Y:S01]  /*0710*/  MOV R43, UR17 ;  /* 0x00000011002b7c02 */ /* 0x000fe20008000f00 */
[----:B------:R0:W2:Y:S01]  /*0720*/  F2I.FTZ.U32.TRUNC.NTZ R5, R4 ;  /* 0x0000000400057305 */ /* 0x0000a2000021f000 */
[--C-:B------:R-:W-:Y:S01]  /*0730*/  @P0 IMAD.MOV R8, RZ, RZ, R0.reuse ;  /* 0x000000ffff080224 */ /* 0x100fe200078e0200 */
[----:B----4-:R-:W-:Y:S01]  /*0740*/  UIMAD.WIDE.U32 UR8, UR12, 0x8, UR8 ;  /* 0x000000080c0878a5 */ /* 0x010fe2000f8e0008 */
[----:B------:R-:W-:-:S02]  /*0750*/  @P4 IMAD.MOV R6, RZ, RZ, R0 ;  /* 0x000000ffff064224 */ /* 0x000fc400078e0200 */
[----:B------:R-:W-:Y:S02]  /*0760*/  @P1 IADD3 R10, PT, PT, R0, RZ, RZ ;  /* 0x000000ff000a1210 */ /* 0x000fe40007ffe0ff */
[----:B------:R-:W-:Y:S02]  /*0770*/  IMAD.IADD R15, R15, 0x1, -R6 ;  /* 0x000000010f0f7824 */ /* 0x000fe400078e0a06 */
[----:B0-----:R-:W-:Y:S01]  /*0780*/  IMAD.MOV.U32 R4, RZ, RZ, RZ ;  /* 0x000000ffff047224 */ /* 0x001fe200078e00ff */
[----:B-1----:R-:W-:Y:S01]  /*0790*/  UIMAD.WIDE.U32 UR4, UR12, 0x8, UR4 ;  /* 0x000000080c0478a5 */ /* 0x002fe2000f8e0004 */
[----:B--2---:R-:W-:Y:S01]  /*07a0*/  IMAD R11, R11, R5, RZ ;  /* 0x000000050b0b7224 */ /* 0x004fe200078e02ff */
[----:B------:R-:W-:-:S03]  /*07b0*/  UIMAD.WIDE.U32 UR6, UR12, 0x8, UR6 ;  /* 0x000000080c0678a5 */ /* 0x000fc6000f8e0006 */
[----:B------:R-:W-:-:S04]  /*07c0*/  IMAD.HI.U32 R5, R5, R11, R4 ;  /* 0x0000000b05057227 */ /* 0x000fc800078e0004 */
[----:B------:R-:W-:Y:S01]  /*07d0*/  IMAD.IADD R4, R7, 0x1, -R8 ;  /* 0x0000000107047824 */ /* 0x000fe200078e0a08 */
[----:B------:R-:W-:-:S03]  /*07e0*/  IADD3 R8, PT, PT, R9, -R10, RZ ;  /* 0x8000000a09087210 */ /* 0x000fc60007ffe0ff */
[----:B------:R-:W-:-:S04]  /*07f0*/  IMAD.HI.U32 R14, R5, R4, RZ ;  /* 0x00000004050e7227 */ /* 0x000fc800078e00ff */
[----:B------:R-:W-:-:S04]  /*0800*/  IMAD.HI.U32 R10, R5, R8, RZ ;  /* 0x00000008050a7227 */ /* 0x000fc800078e00ff */
[----:B------:R-:W-:Y:S02]  /*0810*/  IMAD.MOV R5, RZ, RZ, -R14 ;  /* 0x000000ffff057224 */ /* 0x000fe400078e0a0e */
[----:B------:R-:W-:Y:S02]  /*0820*/  IMAD.MOV R7, RZ, RZ, -R10 ;  /* 0x000000ffff077224 */ /* 0x000fe400078e0a0a */
[C---:B------:R-:W-:Y:S02]  /*0830*/  IMAD R4, R19.reuse, R5, R4 ;  /* 0x0000000513047224 */ /* 0x040fe400078e0204 */
[----:B------:R-:W-:-:S03]  /*0840*/  IMAD R8, R19, R7, R8 ;  /* 0x0000000713087224 */ /* 0x000fc600078e0208 */
[-C--:B------:R-:W-:Y:S02]  /*0850*/  ISETP.GE.U32.AND P0, PT, R4, R19.reuse, PT ;  /* 0x000000130400720c */ /* 0x080fe40003f06070 */
[----:B------:R-:W-:-:S11]  /*0860*/  ISETP.GE.U32.AND P2, PT, R8, R19, PT ;  /* 0x000000130800720c */ /* 0x000fd60003f46070 */
[C---:B------:R-:W-:Y:S02]  /*0870*/  @P0 IADD3 R4, PT, PT, -R19.reuse, R4, RZ ;  /* 0x0000000413040210 */ /* 0x040fe40007ffe1ff */
[----:B------:R-:W-:Y:S01]  /*0880*/  @P2 IMAD.IADD R8, R8, 0x1, -R19 ;  /* 0x0000000108082824 */ /* 0x000fe200078e0a13 */
[----:B------:R-:W-:Y:S01]  /*0890*/  @P0 IADD3 R14, PT, PT, R14, 0x1, RZ ;  /* 0x000000010e0e0810 */ /* 0x000fe20007ffe0ff */
[----:B------:R-:W-:Y:S01]  /*08a0*/  @P2 VIADD R10, R10, 0x1 ;  /* 0x000000010a0a2836 */ /* 0x000fe20000000000 */
[-C--:B------:R-:W-:Y:S02]  /*08b0*/  ISETP.GE.U32.AND P1, PT, R4, R19.reuse, PT ;  /* 0x000000130400720c */ /* 0x080fe40003f26070 */
[----:B------:R-:W-:Y:S02]  /*08c0*/  ISETP.GE.U32.AND P3, PT, R8, R19, PT ;  /* 0x000000130800720c */ /* 0x000fe40003f66070 */
[----:B------:R-:W-:-:S09]  /*08d0*/  ISETP.NE.U32.AND P0, PT, R19, RZ, PT ;  /* 0x000000ff1300720c */ /* 0x000fd20003f05070 */
[----:B------:R-:W-:Y:S02]  /*08e0*/  @P1 VIADD R14, R14, 0x1 ;  /* 0x000000010e0e1836 */ /* 0x000fe40000000000 */
[----:B------:R-:W-:-:S03]  /*08f0*/  @P3 IADD3 R10, PT, PT, R10, 0x1, RZ ;  /* 0x000000010a0a3810 */ /* 0x000fc60007ffe0ff */
[C---:B------:R-:W-:Y:S02]  /*0900*/  SEL R14, R13.reuse, R14, !P0 ;  /* 0x0000000e0d0e7207 */ /* 0x040fe40004000000 */
[----:B------:R-:W-:-:S07]  /*0910*/  SEL R13, R13, R10, !P0 ;  /* 0x0000000a0d0d7207 */ /* 0x000fce0004000000 */
.L_x_202:
[----:B------:R-:W-:Y:S05]  /*0920*/  YIELD ;  /* 0x0000000000007946 */ /* 0x000fea0003800000 */
[----:B0-----:R-:W0:Y:S01]  /*0930*/  LDCU UR12, c[0x0][0x398] ;  /* 0x00007300ff0c77ac */ /* 0x001e220008000800 */
[----:B------:R-:W-:Y:S01]  /*0940*/  BSSY.RECONVERGENT B0, `(.L_x_2) ;  /* 0x000005d000007945 */ /* 0x000fe20003800200 */
[----:B------:R-:W-:Y:S01]  /*0950*/  IMAD.MOV.U32 R40, RZ, RZ, R44 ;  /* 0x000000ffff287224 */ /* 0x000fe200078e002c */
[----:B------:R-:W-:Y:S01]  /*0960*/  MOV R41, R45 ;  /* 0x0000002d00297202 */ /* 0x000fe20000000f00 */
[----:B01----:R-:W-:-:S05]  /*0970*/  IMAD.U32 R5, RZ, RZ, UR12 ;  /* 0x0000000cff057e24 */ /* 0x003fca000f8e00ff */
[----:B------:R-:W-:-:S13]  /*0980*/  ISETP.GE.AND P0, PT, R20, R5, PT ;  /* 0x000000051400720c */ /* 0x000fda0003f06270 */
[----:B--23--:R-:W-:Y:S05]  /*0990*/  @P0 BRA `(.L_x_3) ;  /* 0x00000004005c0947 */ /* 0x00cfea0003800000 */
[----:B------:R-:W0:Y:S01]  /*09a0*/  I2F.U32.RP R8, R19 ;  /* 0x0000001300087306 */ /* 0x000e220000209000 */
[----:B------:R-:W-:Y:S01]  /*09b0*/  IMAD.MOV R9, RZ, RZ, -R19 ;  /* 0x000000ffff097224 */ /* 0x000fe200078e0a13 */
[----:B------:R-:W-:Y:S01]  /*09c0*/  ISETP.NE.U32.AND P3, PT, R19, RZ, PT ;  /* 0x000000ff1300720c */ /* 0x000fe20003f65070 */
[----:B------:R-:W-:Y:S05]  /*09d0*/  BSSY.RECONVERGENT B1, `(.L_x_4) ;  /* 0x0000034000017945 */ /* 0x000fea0003800200 */
[----:B0-----:R-:W0:Y:S02]  /*09e0*/  MUFU.RCP R8, R8 ;  /* 0x0000000800087308 */ /* 0x001e240000001000 */
[----:B0-----:R-:W-:-:S06]  /*09f0*/  VIADD R6, R8, 0xffffffe ;  /* 0x0ffffffe08067836 */ /* 0x001fcc0000000000 */
[----:B------:R0:W1:Y:S02]  /*0a00*/  F2I.FTZ.U32.TRUNC.NTZ R7, R6 ;  /* 0x0000000600077305 */ /* 0x000064000021f000 */
[----:B0-----:R-:W-:Y:S02]  /*0a10*/  HFMA2 R6, -RZ, RZ, 0, 0 ;  /* 0x00000000ff067431 */ /* 0x001fe400000001ff */
[----:B-1----:R-:W-:-:S04]  /*0a20*/  IMAD R9, R9, R7, RZ ;  /* 0x0000000709097224 */ /* 0x002fc800078e02ff */
[----:B------:R-:W-:-:S06]  /*0a30*/  IMAD.HI.U32 R0, R7, R9, R6 ;  /* 0x0000000907007227 */ /* 0x000fcc00078e0006 */
[----:B------:R-:W-:-:S04]  /*0a40*/  IMAD.HI.U32 R0, R0, R15, RZ ;  /* 0x0000000f00007227 */ /* 0x000fc800078e00ff */
[----:B------:R-:W-:-:S04]  /*0a50*/  IMAD.MOV R4, RZ, RZ, -R0 ;  /* 0x000000ffff047224 */ /* 0x000fc800078e0a00 */
[----:B------:R-:W-:-:S05]  /*0a60*/  IMAD R4, R19, R4, R15 ;  /* 0x0000000413047224 */ /* 0x000fca00078e020f */
[----:B------:R-:W-:-:S13]  /*0a70*/  ISETP.GE.U32.AND P1, PT, R4, R19, PT ;  /* 0x000000130400720c */ /* 0x000fda0003f26070 */
[----:B------:R-:W-:Y:S02]  /*0a80*/  @P1 IMAD.IADD R4, R4, 0x1, -R19 ;  /* 0x0000000104041824 */ /* 0x000fe400078e0a13 */
[----:B------:R-:W-:-:S03]  /*0a90*/  @P1 VIADD R0, R0, 0x1 ;  /* 0x0000000100001836 */ /* 0x000fc60000000000 */
[-C--:B------:R-:W-:Y:S02]  /*0aa0*/  ISETP.GE.U32.AND P2, PT, R4, R19.reuse, PT ;  /* 0x000000130400720c */ /* 0x080fe40003f46070 */
[----:B------:R-:W-:-:S04]  /*0ab0*/  IADD3 R4, PT, PT, R20, R19, RZ ;  /* 0x0000001314047210 */ /* 0x000fc80007ffe0ff */
[----:B------:R-:W-:-:S04]  /*0ac0*/  ISETP.GE.AND P1, PT, R4, R5, PT ;  /* 0x000000050400720c */ /* 0x000fc80003f26270 */
[----:B------:R-:W-:-:S03]  /*0ad0*/  SEL R7, RZ, 0x1, P1 ;  /* 0x00000001ff077807 */ /* 0x000fc60000800000 */
[----:B------:R-:W-:Y:S01]  /*0ae0*/  @P2 VIADD R0, R0, 0x1 ;  /* 0x0000000100002836 */ /* 0x000fe20000000000 */
[----:B------:R-:W-:-:S04]  /*0af0*/  @!P3 LOP3.LUT R0, RZ, R19, RZ, 0x33, !PT ;  /* 0x00000013ff00b212 */ /* 0x000fc800078e33ff */
[----:B------:R-:W-:Y:S01]  /*0b00*/  IADD3 R7, PT, PT, R0, R7, RZ ;  /* 0x0000000700077210 */ /* 0x000fe20007ffe0ff */
[----:B------:R-:W-:-:S03]  /*0b10*/  IMAD.MOV.U32 R0, RZ, RZ, R20 ;  /* 0x000000ffff007224 */ /* 0x000fc600078e0014 */
[C---:B------:R-:W-:Y:S02]  /*0b20*/  LOP3.LUT R16, R7.reuse, 0x3, RZ, 0xc0, !PT ;  /* 0x0000000307107812 */ /* 0x040fe400078ec0ff */
[----:B------:R-:W-:Y:S02]  /*0b30*/  ISETP.GE.U32.AND P2, PT, R7, 0x3, PT ;  /* 0x000000030700780c */ /* 0x000fe40003f46070 */
[----:B------:R-:W-:-:S13]  /*0b40*/  ISETP.NE.AND P1, PT, R16, 0x3, PT ;  /* 0x000000031000780c */ /* 0x000fda0003f25270 */
[----:B------:R-:W-:Y:S05]  /*0b50*/  @!P1 BRA `(.L_x_5) ;  /* 0x00000000006c9947 */ /* 0x000fea0003800000 */
[----:B------:R-:W0:Y:S01]  /*0b60*/  LDC.64 R6, c[0x0][0x410] ;  /* 0x00010400ff067b82 */ /* 0x000e220000000a00 */
[----:B------:R-:W-:Y:S01]  /*0b70*/  ISETP.NE.AND P1, PT, R16, RZ, PT ;  /* 0x000000ff1000720c */ /* 0x000fe20003f25270 */
[----:B------:R-:W-:-:S06]  /*0b80*/  IMAD.MOV.U32 R0, RZ, RZ, R4 ;  /* 0x000000ffff007224 */ /* 0x000fcc00078e0004 */
[----:B------:R-:W1:Y:S08]  /*0b90*/  LDC.64 R8, c[0x0][0x418] ;  /* 0x00010600ff087b82 */ /* 0x000e700000000a00 */
[----:B------:R-:W2:Y:S01]  /*0ba0*/  LDC.64 R10, c[0x0][0x420] ;  /* 0x00010800ff0a7b82 */ /* 0x000ea20000000a00 */
[----:B0-----:R-:W-:-:S05]  /*0bb0*/  IMAD.WIDE R6, R20, 0x8, R6 ;  /* 0x0000000814067825 */ /* 0x001fca00078e0206 */
[----:B------:R0:W-:Y:S01]  /*0bc0*/  STG.E.64 desc[UR18][R6.64], RZ ;  /* 0x000000ff06007986 */ /* 0x0001e2000c101b12 */
[----:B-1----:R-:W-:-:S05]  /*0bd0*/  IMAD.WIDE R8, R20, 0x8, R8 ;  /* 0x0000000814087825 */ /* 0x002fca00078e0208 */
[----:B------:R0:W-:Y:S01]  /*0be0*/  STG.E.64 desc[UR18][R8.64], RZ ;  /* 0x000000ff08007986 */ /* 0x0001e2000c101b12 */
[----:B--2---:R-:W-:-:S05]  /*0bf0*/  IMAD.WIDE R10, R20, 0x8, R10 ;  /* 0x00000008140a7825 */ /* 0x004fca00078e020a */
[----:B------:R0:W-:Y:S01]  /*0c00*/  STG.E.64 desc[UR18][R10.64], RZ ;  /* 0x000000ff0a007986 */ /* 0x0001e2000c101b12 */
[----:B------:R-:W-:Y:S05]  /*0c10*/  @!P1 BRA `(.L_x_5) ;  /* 0x00000000003c9947 */ /* 0x000fea0003800000 */
[----:B------:R-:W-:Y:S01]  /*0c20*/  ISETP.NE.AND P1, PT, R16, 0x1, PT ;  /* 0x000000011000780c */ /* 0x000fe20003f25270 */
[C---:B0-----:R-:W-:Y:S01]  /*0c30*/  IMAD.WIDE R6, R19.reuse, 0x8, R6 ;  /* 0x0000000813067825 */ /* 0x041fe200078e0206 */
[----:B------:R-:W-:-:S03]  /*0c40*/  IADD3 R0, PT, PT, R19, R0, RZ ;  /* 0x0000000013007210 */ /* 0x000fc60007ffe0ff */
[C---:B------:R-:W-:Y:S01]  /*0c50*/  IMAD.WIDE R8, R19.reuse, 0x8, R8 ;  /* 0x0000000813087825 */ /* 0x040fe200078e0208 */
[----:B------:R1:W-:Y:S03]  /*0c60*/  STG.E.64 desc[UR18][R6.64], RZ ;  /* 0x000000ff06007986 */ /* 0x0003e6000c101b12 */
[C---:B------:R-:W-:Y:S01]  /*0c70*/  IMAD.WIDE R10, R19.reuse, 0x8, R10 ;  /* 0x00000008130a7825 */ /* 0x040fe200078e020a */
[----:B------:R1:W-:Y:S03]  /*0c80*/  STG.E.64 desc[UR18][R8.64], RZ ;  /* 0x000000ff08007986 */ /* 0x0003e6000c101b12 */
[C---:B------:R-:W-:Y:S01]  /*0c90*/  @P1 IMAD.WIDE R22, R19.reuse, 0x8, R6 ;  /* 0x0000000813161825 */ /* 0x040fe200078e0206 */
[----:B------:R1:W-:Y:S03]  /*0ca0*/  STG.E.64 desc[UR18][R10.64], RZ ;  /* 0x000000ff0a007986 */ /* 0x0003e6000c101b12 */
[C---:B------:R-:W-:Y:S01]  /*0cb0*/  @P1 IMAD.WIDE R24, R19.reuse, 0x8, R8 ;  /* 0x0000000813181825 */ /* 0x040fe200078e0208 */
[----:B------:R1:W-:Y:S03]  /*0cc0*/  @P1 STG.E.64 desc[UR18][R22.64], RZ ;  /* 0x000000ff16001986 */ /* 0x0003e6000c101b12 */
[C---:B------:R-:W-:Y:S01]  /*0cd0*/  @P1 IMAD.WIDE R26, R19.reuse, 0x8, R10 ;  /* 0x00000008131a1825 */ /* 0x040fe200078e020a */
[----:B------:R1:W-:Y:S03]  /*0ce0*/  @P1 STG.E.64 desc[UR18][R24.64], RZ ;  /* 0x000000ff18001986 */ /* 0x0003e6000c101b12 */
[----:B------:R-:W-:Y:S01]  /*0cf0*/  @P1 IMAD.IADD R0, R19, 0x1, R0 ;  /* 0x0000000113001824 */ /* 0x000fe200078e0200 */
[----:B------:R1:W-:Y:S06]  /*0d00*/  @P1 STG.E.64 desc[UR18][R26.64], RZ ;  /* 0x000000ff1a001986 */ /* 0x0003ec000c101b12 */
.L_x_5:
[----:B------:R-:W-:Y:S05]  /*0d10*/  BSYNC.RECONVERGENT B1 ;  /* 0x0000000000017941 */ /* 0x000fea0003800200 */
.L_x_4:
[----:B------:R-:W-:Y:S05]  /*0d20*/  @!P2 BRA `(.L_x_3) ;  /* 0x000000000078a947 */ /* 0x000fea0003800000 */
.L_x_6:
[----:B01----:R-:W0:Y:S08]  /*0d30*/  LDC.64 R6, c[0x0][0x410] ;  /* 0x00010400ff067b82 */ /* 0x003e300000000a00 */
[----:B------:R-:W1:Y:S08]  /*0d40*/  LDC.64 R8, c[0x0][0x418] ;  /* 0x00010600ff087b82 */ /* 0x000e700000000a00 */
[----:B------:R-:W2:Y:S01]  /*0d50*/  LDC.64 R10, c[0x0][0x420] ;  /* 0x00010800ff0a7b82 */ /* 0x000ea20000000a00 */
[----:B0-----:R-:W-:-:S05]  /*0d60*/  IMAD.WIDE R6, R0, 0x8, R6 ;  /* 0x0000000800067825 */ /* 0x001fca00078e0206 */
[----:B------:R0:W-:Y:S01]  /*0d70*/  STG.E.64 desc[UR18][R6.64], RZ ;  /* 0x000000ff06007986 */ /* 0x0001e2000c101b12 */
[----:B------:R-:W-:-:S04]  /*0d80*/  IMAD.WIDE R22, R19, 0x8, R6 ;  /* 0x0000000813167825 */ /* 0x000fc800078e0206 */
[----:B-1----:R-:W-:-:S04]  /*0d90*/  IMAD.WIDE R8, R0, 0x8, R8 ;  /* 0x0000000800087825 */ /* 0x002fc800078e0208 */
[----:B------:R-:W-:Y:S01]  /*0da0*/  IMAD.WIDE R28, R19, 0x8, R22 ;  /* 0x00000008131c7825 */ /* 0x000fe200078e0216 */
[----:B------:R1:W-:Y:S03]  /*0db0*/  STG.E.64 desc[UR18][R8.64], RZ ;  /* 0x000000ff08007986 */ /* 0x0003e6000c101b12 */
[----:B--2---:R-:W-:-:S04]  /*0dc0*/  IMAD.WIDE R10, R0, 0x8, R10 ;  /* 0x00000008000a7825 */ /* 0x004fc800078e020a */
[C---:B------:R-:W-:Y:S01]  /*0dd0*/  IMAD.WIDE R24, R19.reuse, 0x8, R8 ;  /* 0x0000000813187825 */ /* 0x040fe200078e0208 */
[----:B------:R2:W-:Y:S03]  /*0de0*/  STG.E.64 desc[UR18][R10.64], RZ ;  /* 0x000000ff0a007986 */ /* 0x0005e6000c101b12 */
[C---:B------:R-:W-:Y:S01]  /*0df0*/  IMAD.WIDE R26, R19.reuse, 0x8, R10 ;  /* 0x00000008131a7825 */ /* 0x040fe200078e020a */
[----:B------:R2:W-:Y:S03]  /*0e00*/  STG.E.64 desc[UR18][R22.64], RZ ;  /* 0x000000ff16007986 */ /* 0x0005e6000c101b12 */
[C---:B------:R-:W-:Y:S01]  /*0e10*/  IMAD.WIDE R30, R19.reuse, 0x8, R24 ;  /* 0x00000008131e7825 */ /* 0x040fe200078e0218 */
[----:B------:R2:W-:Y:S03]  /*0e20*/  STG.E.64 desc[UR18][R24.64], RZ ;  /* 0x000000ff18007986 */ /* 0x0005e6000c101b12 */
[C---:B------:R-:W-:Y:S01]  /*0e30*/  IMAD.WIDE R32, R19.reuse, 0x8, R26 ;  /* 0x0000000813207825 */ /* 0x040fe200078e021a */
[----:B------:R2:W-:Y:S03]  /*0e40*/  STG.E.64 desc[UR18][R26.64], RZ ;  /* 0x000000ff1a007986 */ /* 0x0005e6000c101b12 */
[C---:B0-----:R-:W-:Y:S01]  /*0e50*/  IMAD.WIDE R6, R19.reuse, 0x8, R28 ;  /* 0x0000000813067825 */ /* 0x041fe200078e021c */
[----:B------:R2:W-:Y:S03]  /*0e60*/  STG.E.64 desc[UR18][R28.64], RZ ;  /* 0x000000ff1c007986 */ /* 0x0005e6000c101b12 */
[C---:B------:R-:W-:Y:S01]  /*0e70*/  IMAD.WIDE R34, R19.reuse, 0x8, R30 ;  /* 0x0000000813227825 */ /* 0x040fe200078e021e */
[----:B------:R2:W-:Y:S03]  /*0e80*/  STG.E.64 desc[UR18][R30.64], RZ ;  /* 0x000000ff1e007986 */ /* 0x0005e6000c101b12 */
[C---:B-1----:R-:W-:Y:S01]  /*0e90*/  IMAD.WIDE R8, R19.reuse, 0x8, R32 ;  /* 0x0000000813087825 */ /* 0x042fe200078e0220 */
[----:B------:R2:W-:Y:S03]  /*0ea0*/  STG.E.64 desc[UR18][R32.64], RZ ;  /* 0x000000ff20007986 */ /* 0x0005e6000c101b12 */
[----:B------:R-:W-:Y:S01]  /*0eb0*/  IMAD R0, R19, 0x4, R0 ;  /* 0x0000000413007824 */ /* 0x000fe200078e0200 */
[----:B------:R2:W-:Y:S04]  /*0ec0*/  STG.E.64 desc[UR18][R6.64], RZ ;  /* 0x000000ff06007986 */ /* 0x0005e8000c101b12 */
[----:B------:R2:W-:Y:S01]  /*0ed0*/  STG.E.64 desc[UR18][R34.64], RZ ;  /* 0x000000ff22007986 */ /* 0x0005e2000c101b12 */
[----:B------:R-:W-:-:S03]  /*0ee0*/  ISETP.GE.AND P1, PT, R0, R5, PT ;  /* 0x000000050000720c */ /* 0x000fc60003f26270 */
[----:B------:R2:W-:Y:S10]  /*0ef0*/  STG.E.64 desc[UR18][R8.64], RZ ;  /* 0x000000ff08007986 */ /* 0x0005f4000c101b12 */
[----:B--2---:R-:W-:Y:S05]  /*0f00*/  @!P1 BRA `(.L_x_6) ;  /* 0xfffffffc00889947 */ /* 0x004fea000383ffff */
.L_x_3:
[----:B------:R-:W-:Y:S05]  /*0f10*/  BSYNC.RECONVERGENT B0 ;  /* 0x0000000000007941 */ /* 0x000fea0003800200 */
.L_x_2:
[----:B------:R-:W-:-:S04]  /*0f20*/  UISETP.NE.U32.AND UP0, UPT, UR24, URZ, UPT ;  /* 0x000000ff1800728c */ /* 0x000fc8000bf05070 */
[----:B------:R-:W-:-:S09]  /*0f30*/  UISETP.NE.AND.EX UP0, UPT, UR25, URZ, UPT, UP0 ;  /* 0x000000ff1900728c */ /* 0x000fd2000bf05300 */
[----:B------:R-:W-:Y:S05]  /*0f40*/  BRA.U !UP0, `(.L_x_7) ;  /* 0x00000095084c7547 */ /* 0x000fea000b800000 */
[----:B------:R-:W-:Y:S01]  /*0f50*/  UMOV UR12, 0xffffffff ;  /* 0xffffffff000c7882 */ /* 0x000fe20000000000 */
[----:B------:R-:W-:Y:S02]  /*0f60*/  LOP3.LUT P5, RZ, R17, R18, RZ, 0xfc, !PT ;  /* 0x0000001211ff7212 */ /* 0x000fe400078afcff */
[----:B------:R-:W-:Y:S11]  /*0f70*/  BRA.DIV UR12, `(.L_x_8) ;  /* 0x000000960c447947 */ /* 0x000ff6000b800000 */
[----:B------:R-:W-:Y:S06]  /*0f80*/  BAR.SYNC.DEFER_BLOCKING 0x0 ;  /* 0x0000000000007b1d */ /* 0x000fec0000010000 */
.L_x_205:
[----:B------:R-:W-:Y:S04]  /*0f90*/  BSSY B0, `(.L_x_9) ;  /* 0x0000017000007945 */ /* 0x000fe80003800000 */
[----:B------:R-:W-:Y:S05]  /*0fa0*/  @P5 BRA `(.L_x_10) ;  /* 0x0000000000545947 */ /* 0x000fea0003800000 */
[----:B01----:R-:W0:Y:S01]  /*0fb0*/  S2R R7, SR_LANEID ;  /* 0x0000000000077919 */ /* 0x003e220000000000 */
[----:B------:R-:W-:Y:S02]  /*0fc0*/  VOTEU.ANY UR12, UPT, PT ;  /* 0x00000000000c7886 */ /* 0x000fe400038e0100 */
[----:B------:R-:W0:Y:S08]  /*0fd0*/  FLO.U32 R4, UR12 ;  /* 0x0000000c00047d00 */ /* 0x000e3000080e0000 */
[----:B------:R-:W1:Y:S01]  /*0fe0*/  POPC R0, UR12 ;  /* 0x0000000c00007d09 */ /* 0x000e620008000000 */
[----:B0-----:R-:W-:Y:S01]  /*0ff0*/  ISETP.EQ.U32.AND P1, PT, R4, R7, PT ;  /* 0x000000070400720c */ /* 0x001fe20003f22070 */
[----:B-1----:R-:W-:-:S12]  /*1000*/  IMAD R7, R0, UR10, RZ ;  /* 0x0000000a00077c24 */ /* 0x002fd8000f8e02ff */
[----:B------:R-:W-:Y:S06]  /*1010*/  @P1 MEMBAR.ALL.GPU ;  /* 0x0000000000001992 */ /* 0x000fec000000a000 */
[----:B------:R-:W-:-:S00]  /*1020*/  @P1 ERRBAR ;  /* 0x00000000000019ab */ /* 0x000fc00000000000 */
[----:B------:R-:W-:Y:S06]  /*1030*/  @P1 CGAERRBAR ;  /* 0x00000000000015ab */ /* 0x000fec0000000000 */
[----:B------:R-:W2:Y:S01]  /*1040*/  @P1 ATOM.E.ADD.STRONG.GPU PT, R7, desc[UR18][R46.64+0x4], R7 ;  /* 0x800004072e07198a */ /* 0x000ea200081ef112 */
[----:B------:R-:W0:Y:S02]  /*1050*/  S2R R6, SR_LTMASK ;  /* 0x0000000000067919 */ /* 0x000e240000003900 */
[----:B0-----:R-:W-:-:S04]  /*1060*/  LOP3.LUT R6, R6, UR12, RZ, 0xc0, !PT ;  /* 0x0000000c06067c12 */ /* 0x001fc8000f8ec0ff */
[----:B------:R-:W0:Y:S01]  /*1070*/  POPC R9, R6 ;  /* 0x0000000600097309 */ /* 0x000e220000000000 */
[----:B--2---:R-:W0:Y:S02]  /*1080*/  SHFL.IDX PT, R0, R7, R4, 0x1f ;  /* 0x00001f0407007589 */ /* 0x004e2400000e0000 */
[----:B0-----:R-:W-:-:S07]  /*1090*/  IMAD R0, R9, UR10, R0 ;  /* 0x0000000a09007c24 */ /* 0x001fce000f8e0200 */
.L_x_11:
[----:B------:R-:W2:Y:S04]  /*10a0*/  LD.E.STRONG.GPU R7, desc[UR18][R46.64+0x4] ;  /* 0x000004122e077980 */ /* 0x000ea8000c10f900 */
[----:B--2---:R-:W-:Y:S01]  /*10b0*/  CCTL.IVALL ;  /* 0x00000000ff00798f */ /* 0x004fe20002000000 */
[----:B------:R-:W-:Y:S05]  /*10c0*/  YIELD ;  /* 0x0000000000007946 */ /* 0x000fea0003800000 */
[----:B------:R-:W-:-:S04]  /*10d0*/  LOP3.LUT R7, R7, R0, RZ, 0x3c, !PT ;  /* 0x0000000007077212 */ /* 0x000fc800078e3cff */
[----:B------:R-:W-:-:S13]  /*10e0*/  ISETP.GT.AND P1, PT, R7, -0x1, PT ;  /* 0xffffffff0700780c */ /* 0x000fda0003f24270 */
[----:B------:R-:W-:Y:S05]  /*10f0*/  @P1 BRA `(.L_x_11) ;  /* 0xfffffffc00e81947 */ /* 0x000fea000383ffff */
.L_x_10:
[----:B------:R-:W-:Y:S05]  /*1100*/  BSYNC B0 ;  /* 0x0000000000007941 */ /* 0x000fea0003800000 */
.L_x_9:
[----:B------:R-:W2:Y:S02]  /*1110*/  LDCU UR12, c[0x0][0x39c] ;  /* 0x00007380ff0c77ac */ /* 0x000ea40008000800 */
[----:B--2---:R-:W-:Y:S01]  /*1120*/  ISETP.GE.AND P6, PT, R20, UR12, PT ;  /* 0x0000000c14007c0c */ /* 0x004fe2000bfc6270 */
[----:B------:R-:W-:-:S03]  /*1130*/  UMOV UR12, 0xffffffff ;  /* 0xffffffff000c7882 */ /* 0x000fc60000000000 */
[----:B------:R-:W-:Y:S09]  /*1140*/  BRA.DIV UR12, `(.L_x_12) ;  /* 0x000000960c007947 */ /* 0x000ff2000b800000 */
[----:B------:R-:W-:Y:S06]  /*1150*/  BAR.SYNC.DEFER_BLOCKING 0x0 ;  /* 0x0000000000007b1d */ /* 0x000fec0000010000 */
.L_x_208:
[----:B------:R-:W-:Y:S04]  /*1160*/  BSSY B0, `(.L_x_13) ;  /* 0x00000d7000007945 */ /* 0x000fe80003800000 */
[----:B------:R-:W-:Y:S05]  /*1170*/  @P6 BRA `(.L_x_14) ;  /* 0x0000000c00546947 */ /* 0x000fea0003800000 */
[----:B------:R-:W-:-:S07]  /*1180*/  MOV R0, R20 ;  /* 0x0000001400007202 */ /* 0x000fce0000000f00 */
.L_x_20:
[----:B012--5:R-:W0:Y:S02]  /*1190*/  LDC.64 R6, c[0x0][0x390] ;  /* 0x0000e400ff067b82 */ /* 0x027e240000000a00 */
[----:B0-----:R-:W-:-:S06]  /*11a0*/  IMAD.WIDE R6, R0, 0x8, R6 ;  /* 0x0000000800067825 */ /* 0x001fcc00078e0206 */
[----:B------:R-:W5:Y:S01]  /*11b0*/  LDG.E.64.CONSTANT R6, desc[UR18][R6.64] ;  /* 0x0000001206067981 */ /* 0x000f62000c1e9b00 */
[----:B------:R-:W-:Y:S05]  /*11c0*/  YIELD ;  /* 0x0000000000007946 */ /* 0x000fea0003800000 */
[----:B------:R-:W0:Y:S01]  /*11d0*/  LDCU UR12, c[0x0][0x398] ;  /* 0x00007300ff0c77ac */ /* 0x000e220008000800 */
[----:B------:R-:W-:Y:S02]  /*11e0*/  IMAD.MOV.U32 R4, RZ, RZ, RZ ;  /* 0x000000ffff047224 */ /* 0x000fe400078e00ff */
[----:B0-----:R-:W-:-:S05]  /*11f0*/  IMAD.U32 R5, RZ, RZ, UR12 ;  /* 0x0000000cff057e24 */ /* 0x001fca000f8e00ff */
[----:B------:R-:W-:-:S13]  /*1200*/  ISETP.GE.U32.AND P1, PT, R5, 0x8, PT ;  /* 0x000000080500780c */ /* 0x000fda0003f26070 */
[----:B------:R-:W-:Y:S05]  /*1210*/  @!P1 BRA `(.L_x_15) ;  /* 0x0000000400989947 */ /* 0x000fea0003800000 */
[----:B------:R-:W0:Y:S01]  /*1220*/  LDCU.128 UR20, c[0x0][0x410] ;  /* 0x00008200ff1477ac */ /* 0x000e220008000c00 */
[----:B------:R-:W-:Y:S01]  /*1230*/  LOP3.LUT R4, R5, 0x7ffffff8, RZ, 0xc0, !PT ;  /* 0x7ffffff805047812 */ /* 0x000fe200078ec0ff */
[----:B------:R-:W-:Y:S01]  /*1240*/  BSSY B1, `(.L_x_15) ;  /* 0x0000063000017945 */ /* 0x000fe20003800000 */
[----:B------:R-:W-:Y:S01]  /*1250*/  MOV R21, R0 ;  /* 0x0000000000157202 */ /* 0x000fe20000000f00 */
[----:B------:R-:W1:Y:S02]  /*1260*/  LDCU.64 UR16, c[0x0][0x420] ;  /* 0x00008400ff1077ac */ /* 0x000e640008000a00 */
[----:B------:R-:W-:Y:S01]  /*1270*/  IMAD.MOV R16, RZ, RZ, -R4 ;  /* 0x000000ffff107224 */ /* 0x000fe200078e0a04 */
[----:B0-----:R-:W-:Y:S02]  /*1280*/  UIADD3 UR14, UP1, UPT, UR20, 0x20, URZ ;  /* 0x00000020140e7890 */ /* 0x001fe4000ff3e0ff */
[----:B------:R-:W-:Y:S02]  /*1290*/  UIADD3 UR12, UP2, UPT, UR22, 0x20, URZ ;  /* 0x00000020160c7890 */ /* 0x000fe4000ff5e0ff */
[----:B-1----:R-:W-:-:S02]  /*12a0*/  UIADD3 UR16, UP0, UPT, UR16, 0x20, URZ ;  /* 0x0000002010107890 */ /* 0x002fc4000ff1e0ff */
[----:B------:R-:W-:Y:S01]  /*12b0*/  UIADD3.X UR15, UPT, UPT, URZ, UR21, URZ, UP1, !UPT ;  /* 0x00000015ff0f7290 */ /* 0x000fe20008ffe4ff */
[----:B------:R-:W-:Y:S01]  /*12c0*/  MOV R30, UR14 ;  /* 0x0000000e001e7c02 */ /* 0x000fe20008000f00 */
[----:B------:R-:W-:Y:S01]  /*12d0*/  UIADD3.X UR13, UPT, UPT, URZ, UR23, URZ, UP2, !UPT ;  /* 0x00000017ff0d7290 */ /* 0x000fe200097fe4ff */
[----:B------:R-:W-:Y:S01]  /*12e0*/  IMAD.U32 R26, RZ, RZ, UR12 ;  /* 0x0000000cff1a7e24 */ /* 0x000fe2000f8e00ff */
[----:B------:R-:W-:Y:S01]  /*12f0*/  UIADD3.X UR17, UPT, UPT, URZ, UR17, URZ, UP0, !UPT ;  /* 0x00000011ff117290 */ /* 0x000fe200087fe4ff */
[----:B------:R-:W-:Y:S01]  /*1300*/  IMAD.U32 R38, RZ, RZ, UR16 ;  /* 0x00000010ff267e24 */ /* 0x000fe2000f8e00ff */
[----:B------:R-:W-:Y:S02]  /*1310*/  MOV R31, UR15 ;  /* 0x0000000f001f7c02 */ /* 0x000fe40008000f00 */
[----:B------:R-:W-:Y:S02]  /*1320*/  IMAD.U32 R39, RZ, RZ, UR13 ;  /* 0x0000000dff277e24 */ /* 0x000fe4000f8e00ff */
[----:B------:R-:W-:-:S07]  /*1330*/  IMAD.U32 R49, RZ, RZ, UR17 ;  /* 0x00000011ff317e24 */ /* 0x000fce000f8e00ff */
.L_x_16:
[----:B------:R-:W-:Y:S01]  /*1340*/  IMAD.WIDE R8, R21, 0x8, R42 ;  /* 0x0000000815087825 */ /* 0x000fe200078e022a */
[----:B------:R-:W-:Y:S05]  /*1350*/  YIELD ;  /* 0x0000000000007946 */ /* 0x000fea0003800000 */
[----:B0-----:R-:W2:Y:S01]  /*1360*/  LDG.E.64 R10, desc[UR18][R8.64] ;  /* 0x00000012080a7981 */ /* 0x001ea2000c1e1b00 */
[----:B------:R-:W2:Y:S01]  /*1370*/  LDCU.64 UR12, c[0x0][0x3a0] ;  /* 0x00007400ff0c77ac */ /* 0x000ea20008000a00 */
[----:B------:R-:W0:Y:S01]  /*1380*/  LDC R27, c[0x0][0x39c] ;  /* 0x0000e700ff1b7b82 */ /* 0x000e220000000800 */
[----:B--2---:R-:W-:Y:S01]  /*1390*/  DMUL R22, R10, UR12 ;  /* 0x0000000c0a167c28 */ /* 0x004fe20008000000 */
[----:B------:R-:W-:Y:S01]  /*13a0*/  IMAD.MOV.U32 R10, RZ, RZ, R30 ;  /* 0x000000ffff0a7224 */ /* 0x000fe200078e001e */
[----:B------:R-:W-:Y:S01]  /*13b0*/  MOV R11, R31 ;  /* 0x0000001f000b7202 */ /* 0x000fe20000000f00 */
[----:B0-----:R-:W-:-:S05]  /*13c0*/  IMAD.WIDE.U32 R30, R27, 0x8, R8 ;  /* 0x000000081b1e7825 */ /* 0x001fca00078e0008 */
[C---:B-----5:R-:W-:Y:S01]  /*13d0*/  DMUL R24, R6.reuse, R22 ;  /* 0x0000001606187228 */ /* 0x060fe20000000000 */
[----:B------:R0:W-:Y:S07]  /*13e0*/  REDG.E.ADD.F64.RN.STRONG.GPU desc[UR18][R10.64+-0x20], R22 ;  /* 0xffffe0160a0079a6 */ /* 0x0001ee000c12ff12 */
[----:B------:R-:W-:Y:S01]  /*13f0*/  DMUL R28, R6, R24 ;  /* 0x00000018061c7228 */ /* 0x000fe20000000000 */
[----:B0-----:R-:W-:Y:S02]  /*1400*/  IMAD.MOV.U32 R22, RZ, RZ, R26 ;  /* 0x000000ffff167224 */ /* 0x001fe400078e001a */
[----:B------:R-:W-:-:S05]  /*1410*/  IMAD.MOV.U32 R23, RZ, RZ, R39 ;  /* 0x000000ffff177224 */ /* 0x000fca00078e0027 */
[----:B------:R0:W-:Y:S02]  /*1420*/  REDG.E.ADD.F64.RN.STRONG.GPU desc[UR18][R22.64+-0x20], R24 ;  /* 0xffffe018160079a6 */ /* 0x0001e4000c12ff12 */
[----:B0-----:R-:W-:Y:S01]  /*1430*/  MOV R24, R38 ;  /* 0x0000002600187202 */ /* 0x001fe20000000f00 */
[----:B------:R-:W-:-:S05]  /*1440*/  IMAD.MOV.U32 R25, RZ, RZ, R49 ;  /* 0x000000ffff197224 */ /* 0x000fca00078e0031 */
[----:B------:R0:W-:Y:S04]  /*1450*/  REDG.E.ADD.F64.RN.STRONG.GPU desc[UR18][R24.64+-0x20], R28 ;  /* 0xffffe01c180079a6 */ /* 0x0001e8000c12ff12 */
[----:B------:R-:W2:Y:S01]  /*1460*/  LDG.E.64 R30, desc[UR18][R30.64] ;  /* 0x000000121e1e7981 */ /* 0x000ea2000c1e1b00 */
[----:B------:R-:W-:Y:S01]  /*1470*/  IMAD.WIDE.U32 R38, R27, 0x10, R8 ;  /* 0x000000101b267825 */ /* 0x000fe200078e0008 */
[----:B--2---:R-:W-:-:S07]  /*1480*/  DMUL R32, R30, UR12 ;  /* 0x0000000c1e207c28 */ /* 0x004fce0008000000 */
[----:B------:R1:W-:Y:S01]  /*1490*/  REDG.E.ADD.F64.RN.STRONG.GPU desc[UR18][R10.64+-0x18], R32 ;  /* 0xffffe8200a0079a6 */ /* 0x0003e2000c12ff12 */
[----:B------:R-:W-:-:S07]  /*14a0*/  DMUL R34, R6, R32 ;  /* 0x0000002006227228 */ /* 0x000fce0000000000 */
[----:B------:R2:W-:Y:S01]  /*14b0*/  REDG.E.ADD.F64.RN.STRONG.GPU desc[UR18][R22.64+-0x18], R34 ;  /* 0xffffe822160079a6 */ /* 0x0005e2000c12ff12 */
[----:B------:R-:W-:-:S07]  /*14c0*/  DMUL R36, R6, R34 ;  /* 0x0000002206247228 */ /* 0x000fce0000000000 */
[----:B------:R3:W-:Y:S04]  /*14d0*/  REDG.E.ADD.F64.RN.STRONG.GPU desc[UR18][R24.64+-0x18], R36 ;  /* 0xffffe824180079a6 */ /* 0x0007e8000c12ff12 */
[----:B------:R-:W4:Y:S01]  /*14e0*/  LDG.E.64 R38, desc[UR18][R38.64] ;  /* 0x0000001226267981 */ /* 0x000f22000c1e1b00 */
[----:B------:R-:W-:Y:S01]  /*14f0*/  IMAD.WIDE.U32 R50, R27, 0x18, R8 ;  /* 0x000000181b327825 */ /* 0x000fe200078e0008 */
[----:B----4-:R-:W-:-:S07]  /*1500*/  DMUL R48, R38, UR12 ;  /* 0x0000000c26307c28 */ /* 0x010fce0008000000 */
[----:B------:R-:W-:Y:S01]  /*1510*/  REDG.E.ADD.F64.RN.STRONG.GPU desc[UR18][R10.64+-0x10], R48 ;  /* 0xfffff0300a0079a6 */ /* 0x000fe2000c12ff12 */
[----:B0-----:R-:W-:-:S07]  /*1520*/  DMUL R28, R6, R48 ;  /* 0x00000030061c7228 */ /* 0x001fce0000000000 */
[----:B------:R0:W-:Y:S01]  /*1530*/  REDG.E.ADD.F64.RN.STRONG.GPU desc[UR18][R22.64+-0x10], R28 ;  /* 0xfffff01c160079a6 */ /* 0x0001e2000c12ff12 */
[----:B------:R-:W-:-:S07]  /*1540*/  DMUL R30, R6, R28 ;  /* 0x0000001c061e7228 */ /* 0x000fce0000000000 */
[----:B------:R4:W-:Y:S04]  /*1550*/  REDG.E.ADD.F64.RN.STRONG.GPU desc[UR18][R24.64+-0x10], R30 ;  /* 0xfffff01e180079a6 */ /* 0x0009e8000c12ff12 */
[----:B------:R-:W1:Y:S01]  /*1560*/  LDG.E.64 R50, desc[UR18][R50.64] ;  /* 0x0000001232327981 */ /* 0x000e62000c1e1b00 */
[----:B------:R-:W-:Y:S01]  /*1570*/  IMAD.WIDE.U32 R38, R27, 0x20, R8 ;  /* 0x000000201b267825 */ /* 0x000fe200078e0008 */
[----:B-1----:R-:W-:-:S07]  /*1580*/  DMUL R32, R50, UR12 ;  /* 0x0000000c32207c28 */ /* 0x002fce0008000000 */
[----:B------:R1:W-:Y:S01]  /*1590*/  REDG.E.ADD.F64.RN.STRONG.GPU desc[UR18][R10.64+-0x8], R32 ;  /* 0xfffff8200a0079a6 */ /* 0x0003e2000c12ff12 */
[----:B--2---:R-:W-:-:S07]  /*15a0*/  DMUL R34, R6, R32 ;  /* 0x0000002006227228 */ /* 0x004fce0000000000 */
[----:B------:R2:W-:Y:S01]  /*15b0*/  REDG.E.ADD.F64.RN.STRONG.GPU desc[UR18][R22.64+-0x8], R34 ;  /* 0xfffff822160079a6 */ /* 0x0005e2000c12ff12 */
[----:B---3--:R-:W-:-:S07]  /*15c0*/  DMUL R36, R6, R34 ;  /* 0x0000002206247228 */ /* 0x008fce0000000000 */
[----:B------:R3:W-:Y:S04]  /*15d0*/  REDG.E.ADD.F64.RN.STRONG.GPU desc[UR18][R24.64+-0x8], R36 ;  /* 0xfffff824180079a6 */ /* 0x0007e8000c12ff12 */
[----:B------:R-:W0:Y:S01]  /*15e0*/  LDG.E.64 R38, desc[UR18][R38.64] ;  /* 0x0000001226267981 */ /* 0x000e22000c1e1b00 */
[----:B------:R-:W-:Y:S01]  /*15f0*/  IMAD.WIDE.U32 R50, R27, 0x28, R8 ;  /* 0x000000281b327825 */ /* 0x000fe200078e0008 */
[----:B0-----:R-:W-:-:S07]  /*1600*/  DMUL R28, R38, UR12 ;  /* 0x0000000c261c7c28 */ /* 0x001fce0008000000 */
[----:B------:R0:W-:Y:S01]  /*1610*/  REDG.E.ADD.F64.RN.STRONG.GPU desc[UR18][R10.64], R28 ;  /* 0x0000001c0a0079a6 */ /* 0x0001e2000c12ff12 */
[----:B----4-:R-:W-:-:S07]  /*1620*/  DMUL R30, R6, R28 ;  /* 0x0000001c061e7228 */ /* 0x010fce0000000000 */
[----:B------:R4:W-:Y:S01]  /*1630*/  REDG.E.ADD.F64.RN.STRONG.GPU desc[UR18][R22.64], R30 ;  /* 0x0000001e160079a6 */ /* 0x0009e2000c12ff12 */
[----:B------:R-:W-:-:S07]  /*1640*/  DMUL R48, R6, R30 ;  /* 0x0000001e06307228 */ /* 0x000fce0000000000 */
[----:B------:R4:W-:Y:S04]  /*1650*/  REDG.E.ADD.F64.RN.STRONG.GPU desc[UR18][R24.64], R48 ;  /* 0x00000030180079a6 */ /* 0x0009e8000c12ff12 */
[----:B------:R-:W1:Y:S01]  /*1660*/  LDG.E.64 R50, desc[UR18][R50.64] ;  /* 0x0000001232327981 */ /* 0x000e62000c1e1b00 */
[----:B------:R-:W-:Y:S01]  /*1670*/  IMAD.WIDE.U32 R38, R27, 0x30, R8 ;  /* 0x000000301b267825 */ /* 0x000fe200078e0008 */
[----:B-1----:R-:W-:-:S07]  /*1680*/  DMUL R32, R50, UR12 ;  /* 0x0000000c32207c28 */ /* 0x002fce0008000000 */
[----:B------:R-:W-:Y:S01]  /*1690*/  REDG.E.ADD.F64.RN.STRONG.GPU desc[UR18][R10.64+0x8], R32 ;  /* 0x000008200a0079a6 */ /* 0x000fe2000c12ff12 */
[----:B--2---:R-:W-:-:S07]  /*16a0*/  DMUL R34, R6, R32 ;  /* 0x0000002006227228 */ /* 0x004fce0000000000 */
[----:B------:R-:W-:Y:S01]  /*16b0*/  REDG.E.ADD.F64.RN.STRONG.GPU desc[UR18][R22.64+0x8], R34 ;  /* 0x00000822160079a6 */ /* 0x000fe2000c12ff12 */
[----:B---3--:R-:W-:-:S07]  /*16c0*/  DMUL R36, R6, R34 ;  /* 0x0000002206247228 */ /* 0x008fce0000000000 */
[----:B------:R-:W-:Y:S04]  /*16d0*/  REDG.E.ADD.F64.RN.STRONG.GPU desc[UR18][R24.64+0x8], R36 ;  /* 0x00000824180079a6 */ /* 0x000fe8000c12ff12 */
[----:B------:R-:W0:Y:S01]  /*16e0*/  LDG.E.64 R38, desc[UR18][R38.64] ;  /* 0x0000001226267981 */ /* 0x000e22000c1e1b00 */
[----:B------:R-:W-:Y:S01]  /*16f0*/  IMAD.WIDE.U32 R8, R27, 0x38, R8 ;  /* 0x000000381b087825 */ /* 0x000fe200078e0008 */
[----:B0-----:R-:W-:-:S07]  /*1700*/  DMUL R28, R38, UR12 ;  /* 0x0000000c261c7c28 */ /* 0x001fce0008000000 */
[----:B------:R-:W-:Y:S01]  /*1710*/  REDG.E.ADD.F64.RN.STRONG.GPU desc[UR18][R10.64+0x10], R28 ;  /* 0x0000101c0a0079a6 */ /* 0x000fe2000c12ff12 */
[----:B----4-:R-:W-:-:S07]  /*1720*/  DMUL R30, R6, R28 ;  /* 0x0000001c061e7228 */ /* 0x010fce0000000000 */
[----:B------:R0:W-:Y:S01]  /*1730*/  REDG.E.ADD.F64.RN.STRONG.GPU desc[UR18][R22.64+0x10], R30 ;  /* 0x0000101e160079a6 */ /* 0x0001e2000c12ff12 */
[----:B------:R-:W-:-:S07]  /*1740*/  DMUL R48, R6, R30 ;  /* 0x0000001e06307228 */ /* 0x000fce0000000000 */
[----:B------:R1:W-:Y:S04]  /*1750*/  REDG.E.ADD.F64.RN.STRONG.GPU desc[UR18][R24.64+0x10], R48 ;  /* 0x00001030180079a6 */ /* 0x0003e8000c12ff12 */
[----:B------:R-:W2:Y:S01]  /*1760*/  LDG.E.64 R8, desc[UR18][R8.64] ;  /* 0x0000001208087981 */ /* 0x000ea2000c1e1b00 */
[----:B------:R-:W-:-:S05]  /*1770*/  VIADD R16, R16, 0x8 ;  /* 0x0000000810107836 */ /* 0x000fca0000000000 */
[----:B------:R-:W-:Y:S02]  /*1780*/  ISETP.NE.AND P1, PT, R16, RZ, PT ;  /* 0x000000ff1000720c */ /* 0x000fe40003f25270 */
[----:B0-----:R-:W-:Y:S02]  /*1790*/  IADD3 R30, P3, PT, R10, 0x40, RZ ;  /* 0x000000400a1e7810 */ /* 0x001fe40007f7e0ff */
[----:B------:R-:W-:Y:S02]  /*17a0*/  IADD3 R26, P4, PT, R22, 0x40, RZ ;  /* 0x00000040161a7810 */ /* 0x000fe40007f9e0ff */
[----:B------:R-:W-:Y:S01]  /*17b0*/  IADD3 R38, P2, PT, R24, 0x40, RZ ;  /* 0x0000004018267810 */ /* 0x000fe20007f5e0ff */
[----:B------:R-:W-:Y:S01]  /*17c0*/  IMAD.X R31, RZ, RZ, R11, P3 ;  /* 0x000000ffff1f7224 */ /* 0x000fe200018e060b */
[----:B------:R-:W-:Y:S01]  /*17d0*/  LEA R21, R27, R21, 0x3 ;  /* 0x000000151b157211 */ /* 0x000fe200078e18ff */
[----:B------:R-:W-:Y:S01]  /*17e0*/  IMAD.X R39, RZ, RZ, R23, P4 ;  /* 0x000000ffff277224 */ /* 0x000fe200020e0617 */
[----:B-1----:R-:W-:Y:S01]  /*17f0*/  IADD3.X R49, PT, PT, RZ, R25, RZ, P2, !PT ;  /* 0x00000019ff317210 */ /* 0x002fe200017fe4ff */
[----:B--2---:R-:W-:-:S07]  /*1800*/  DMUL R32, R8, UR12 ;  /* 0x0000000c08207c28 */ /* 0x004fce0008000000 */
[----:B------:R0:W-:Y:S01]  /*1810*/  REDG.E.ADD.F64.RN.STRONG.GPU desc[UR18][R10.64+0x18], R32 ;  /* 0x000018200a0079a6 */ /* 0x0001e2000c12ff12 */
[----:B------:R-:W-:-:S07]  /*1820*/  DMUL R34, R6, R32 ;  /* 0x0000002006227228 */ /* 0x000fce0000000000 */
[----:B------:R0:W-:Y:S01]  /*1830*/  REDG.E.ADD.F64.RN.STRONG.GPU desc[UR18][R22.64+0x18], R34 ;  /* 0x00001822160079a6 */ /* 0x0001e2000c12ff12 */
[----:B------:R-:W-:-:S07]  /*1840*/  DMUL R36, R6, R34 ;  /* 0x0000002206247228 */ /* 0x000fce0000000000 */
[----:B------:R0:W-:Y:S01]  /*1850*/  REDG.E.ADD.F64.RN.STRONG.GPU desc[UR18][R24.64+0x18], R36 ;  /* 0x00001824180079a6 */ /* 0x0001e2000c12ff12 */
[----:B------:R-:W-:Y:S05]  /*1860*/  @P1 BRA `(.L_x_16) ;  /* 0xfffffff800b41947 */ /* 0x000fea000383ffff */
[----:B------:R-:W-:Y:S05]  /*1870*/  BSYNC B1 ;  /* 0x0000000000017941 */ /* 0x000fea0003800000 */
.L_x_15:
[----:B------:R-:W-:-:S13]  /*1880*/  LOP3.LUT P1, R8, R5, 0x7, RZ, 0xc0, !PT ;  /* 0x0000000705087812 */ /* 0x000fda000782c0ff */
[----:B------:R-:W-:Y:S05]  /*1890*/  @!P1 BRA `(.L_x_17) ;  /* 0x00000004007c9947 */ /* 0x000fea0003800000 */
[----:B------:R-:W-:Y:S01]  /*18a0*/  VIADD R8, R8, 0xffffffff ;  /* 0xffffffff08087836 */ /* 0x000fe20000000000 */
[----:B------:R-:W-:-:S04]  /*18b0*/  LOP3.LUT P2, R16, R5, 0x3, RZ, 0xc0, !PT ;  /* 0x0000000305107812 */ /* 0x000fc8000784c0ff */
[----:B------:R-:W-:-:S13]  /*18c0*/  ISETP.GE.U32.AND P1, PT, R8, 0x3, PT ;  /* 0x000000030800780c */ /* 0x000fda0003f26070 */
[----:B------:R-:W-:Y:S05]  /*18d0*/  @!P1 BRA `(.L_x_18) ;  /* 0x0000000000a89947 */ /* 0x000fea0003800000 */
[----:B------:R-:W1:Y:S01]  /*18e0*/  LDC R21, c[0x0][0x39c] ;  /* 0x0000e700ff157b82 */ /* 0x000e620000000800 */
[----:B------:R-:W2:Y:S07]  /*18f0*/  LDCU.64 UR12, c[0x0][0x3a0] ;  /* 0x00007400ff0c77ac */ /* 0x000eae0008000a00 */
[----:B0-----:R-:W0:Y:S08]  /*1900*/  LDC.64 R10, c[0x0][0x410] ;  /* 0x00010400ff0a7b82 */ /* 0x001e300000000a00 */
[----:B------:R-:W3:Y:S01]  /*1910*/  LDC.64 R22, c[0x0][0x418] ;  /* 0x00010600ff167b82 */ /* 0x000ee20000000a00 */
[----:B-1----:R-:W-:-:S07]  /*1920*/  IMAD R25, R4, R21, R0 ;  /* 0x0000001504197224 */ /* 0x002fce00078e0200 */
[----:B------:R-:W1:Y:S01]  /*1930*/  LDC.64 R32, c[0x0][0x420] ;  /* 0x00010800ff207b82 */ /* 0x000e620000000a00 */
[----:B------:R-:W-:-:S05]  /*1940*/  IMAD.WIDE R24, R25, 0x8, R42 ;  /* 0x0000000819187825 */ /* 0x000fca00078e022a */
[----:B------:R4:W2:Y:S01]  /*1950*/  LDG.E.64 R8, desc[UR18][R24.64] ;  /* 0x0000001218087981 */ /* 0x0008a2000c1e1b00 */
[----:B---3--:R-:W-:-:S04]  /*1960*/  IMAD.WIDE.U32 R22, R4, 0x8, R22 ;  /* 0x0000000804167825 */ /* 0x008fc800078e0016 */
[----:B----4-:R-:W-:Y:S01]  /*1970*/  IMAD.WIDE.U32 R24, R21, 0x8, R24 ;  /* 0x0000000815187825 */ /* 0x010fe200078e0018 */
[----:B--2---:R-:W-:-:S03]  /*1980*/  DMUL R26, R8, UR12 ;  /* 0x0000000c081a7c28 */ /* 0x004fc60008000000 */
[----:B0-----:R-:W-:-:S04]  /*1990*/  IMAD.WIDE.U32 R8, R4, 0x8, R10 ;  /* 0x0000000804087825 */ /* 0x001fc800078e000a */
[----:B-1----:R-:W-:Y:S01]  /*19a0*/  IMAD.WIDE.U32 R10, R4, 0x8, R32 ;  /* 0x00000008040a7825 */ /* 0x002fe200078e0020 */
[----:B------:R0:W-:Y:S01]  /*19b0*/  REDG.E.ADD.F64.RN.STRONG.GPU desc[UR18][R8.64], R26 ;  /* 0x0000001a080079a6 */ /* 0x0001e2000c12ff12 */
[----:B-----5:R-:W-:-:S07]  /*19c0*/  DMUL R28, R6, R26 ;  /* 0x0000001a061c7228 */ /* 0x020fce0000000000 */
[----:B------:R-:W-:Y:S01]  /*19d0*/  REDG.E.ADD.F64.RN.STRONG.GPU desc[UR18][R22.64], R28 ;  /* 0x0000001c160079a6 */ /* 0x000fe2000c12ff12 */
[----:B------:R-:W-:-:S07]  /*19e0*/  DMUL R30, R6, R28 ;  /* 0x0000001c061e7228 */ /* 0x000fce0000000000 */
        /* <DEDUP_REMOVED lines=9> */
[----:B0-----:R-:W2:Y:S01]  /*1a80*/  LDG.E.64 R26, desc[UR18][R38.64] ;  /* 0x00000012261a7981 */ /* 0x001ea2000c1e1b00 */
[----:B-1----:R-:W-:Y:S01]  /*1a90*/  IMAD.WIDE.U32 R30, R21, 0x8, R38 ;  /* 0x00000008151e7825 */ /* 0x002fe200078e0026 */
[----:B--2---:R-:W-:-:S07]  /*1aa0*/  DMUL R26, R26, UR12 ;  /* 0x0000000c1a1a7c28 */ /* 0x004fce0008000000 */
[----:B------:R1:W-:Y:S01]  /*1ab0*/  REDG.E.ADD.F64.RN.STRONG.GPU desc[UR18][R8.64+0x10], R26 ;  /* 0x0000101a080079a6 */ /* 0x0003e2000c12ff12 */
[----:B------:R-:W-:-:S07]  /*1ac0*/  DMUL R28, R6, R26 ;  /* 0x0000001a061c7228 */ /* 0x000fce0000000000 */
[----:B------:R1:W-:Y:S01]  /*1ad0*/  REDG.E.ADD.F64.RN.STRONG.GPU desc[UR18][R22.64+0x10], R28 ;  /* 0x0000101c160079a6 */ /* 0x0003e2000c12ff12 */
[----:B------:R-:W-:-:S07]  /*1ae0*/  DMUL R24, R6, R28 ;  /* 0x0000001c06187228 */ /* 0x000fce0000000000 */
[----:B------:R1:W-:Y:S04]  /*1af0*/  REDG.E.ADD.F64.RN.STRONG.GPU desc[UR18][R10.64+0x10], R24 ;  /* 0x000010180a0079a6 */ /* 0x0003e8000c12ff12 */
[----:B------:R-:W2:Y:S02]  /*1b00*/  LDG.E.64 R30, desc[UR18][R30.64] ;  /* 0x000000121e1e7981 */ /* 0x000ea4000c1e1b00 */
[----:B--2---:R-:W-:-:S07]  /*1b10*/  DMUL R32, R30, UR12 ;  /* 0x0000000c1e207c28 */ /* 0x004fce0008000000 */
[----:B------:R1:W-:Y:S01]  /*1b20*/  REDG.E.ADD.F64.RN.STRONG.GPU desc[UR18][R8.64+0x18], R32 ;  /* 0x00001820080079a6 */ /* 0x0003e2000c12ff12 */
[----:B---3--:R-:W-:-:S07]  /*1b30*/  DMUL R34, R6, R32 ;  /* 0x0000002006227228 */ /* 0x008fce0000000000 */
[----:B------:R1:W-:Y:S01]  /*1b40*/  REDG.E.ADD.F64.RN.STRONG.GPU desc[UR18][R22.64+0x18], R34 ;  /* 0x00001822160079a6 */ /* 0x0003e2000c12ff12 */
[----:B----4-:R-:W-:-:S07]  /*1b50*/  DMUL R36, R6, R34 ;  /* 0x0000002206247228 */ /* 0x010fce0000000000 */
[----:B------:R1:W-:Y:S01]  /*1b60*/  REDG.E.ADD.F64.RN.STRONG.GPU desc[UR18][R10.64+0x18], R36 ;  /* 0x000018240a0079a6 */ /* 0x0003e2000c12ff12 */
[----:B------:R-:W-:-:S07]  /*1b70*/  VIADD R4, R4, 0x4 ;  /* 0x0000000404047836 */ /* 0x000fce0000000000 */
.L_x_18:
[----:B------:R-:W-:Y:S05]  /*1b80*/  @!P2 BRA `(.L_x_17) ;  /* 0x0000000000c0a947 */ /* 0x000fea0003800000 */
[----:B------:R-:W-:Y:S02]  /*1b90*/  ISETP.NE.AND P1, PT, R16, 0x1, PT ;  /* 0x000000011000780c */ /* 0x000fe40003f25270 */
[----:B-1----:R-:W-:-:S04]  /*1ba0*/  LOP3.LUT R8, R5, 0x1, RZ, 0xc0, !PT ;  /* 0x0000000105087812 */ /* 0x002fc800078ec0ff */
[----:B------:R-:W-:-:S07]  /*1bb0*/  ISETP.NE.U32.AND P2, PT, R8, 0x1, PT ;  /* 0x000000010800780c */ /* 0x000fce0003f45070 */
[----:B------:R-:W-:Y:S06]  /*1bc0*/  @!P1 BRA `(.L_x_19) ;  /* 0x0000000000689947 */ /* 0x000fec0003800000 */
[----:B0-----:R-:W0:Y:S01]  /*1bd0*/  LDC R37, c[0x0][0x39c] ;  /* 0x0000e700ff257b82 */ /* 0x001e220000000800 */
[----:B------:R-:W1:Y:S07]  /*1be0*/  LDCU.64 UR12, c[0x0][0x3a0] ;  /* 0x00007400ff0c77ac */ /* 0x000e6e0008000a00 */
[----:B------:R-:W2:Y:S08]  /*1bf0*/  LDC.64 R22, c[0x0][0x410] ;  /* 0x00010400ff167b82 */ /* 0x000eb00000000a00 */
[----:B------:R-:W3:Y:S01]  /*1c00*/  LDC.64 R26, c[0x0][0x418] ;  /* 0x00010600ff1a7b82 */ /* 0x000ee20000000a00 */
[----:B0-----:R-:W-:-:S07]  /*1c10*/  IMAD R25, R4, R37, R0 ;  /* 0x0000002504197224 */ /* 0x001fce00078e0200 */
[----:B------:R-:W0:Y:S01]  /*1c20*/  LDC.64 R28, c[0x0][0x420] ;  /* 0x00010800ff1c7b82 */ /* 0x000e220000000a00 */
[----:B------:R-:W-:-:S05]  /*1c30*/  IMAD.WIDE R24, R25, 0x8, R42 ;  /* 0x0000000819187825 */ /* 0x000fca00078e022a */
[----:B------:R-:W1:Y:S01]  /*1c40*/  LDG.E.64 R8, desc[UR18][R24.64] ;  /* 0x0000001218087981 */ /* 0x000e62000c1e1b00 */
[----:B--2---:R-:W-:-:S04]  /*1c50*/  IMAD.WIDE.U32 R30, R4, 0x8, R22 ;  /* 0x00000008041e7825 */ /* 0x004fc800078e0016 */
[----:B------:R-:W-:-:S04]  /*1c60*/  IMAD.WIDE.U32 R36, R37, 0x8, R24 ;  /* 0x0000000825247825 */ /* 0x000fc800078e0018 */
[----:B---3--:R-:W-:-:S04]  /*1c70*/  IMAD.WIDE.U32 R32, R4, 0x8, R26 ;  /* 0x0000000804207825 */ /* 0x008fc800078e001a */
[----:B0-----:R-:W-:Y:S01]  /*1c80*/  IMAD.WIDE.U32 R34, R4, 0x8, R28 ;  /* 0x0000000804227825 */ /* 0x001fe200078e001c */
[----:B-1----:R-:W-:-:S07]  /*1c90*/  DMUL R8, R8, UR12 ;  /* 0x0000000c08087c28 */ /* 0x002fce0008000000 */
[----:B------:R1:W-:Y:S01]  /*1ca0*/  REDG.E.ADD.F64.RN.STRONG.GPU desc[UR18][R30.64], R8 ;  /* 0x000000081e0079a6 */ /* 0x0003e2000c12ff12 */
[----:B-----5:R-:W-:-:S07]  /*1cb0*/  DMUL R10, R6, R8 ;  /* 0x00000008060a7228 */ /* 0x020fce0000000000 */
[----:B------:R1:W-:Y:S01]  /*1cc0*/  REDG.E.ADD.F64.RN.STRONG.GPU desc[UR18][R32.64], R10 ;  /* 0x0000000a200079a6 */ /* 0x0003e2000c12ff12 */
[----:B------:R-:W-:-:S07]  /*1cd0*/  DMUL R22, R6, R10 ;  /* 0x0000000a06167228 */ /* 0x000fce0000000000 */
[----:B------:R1:W-:Y:S04]  /*1ce0*/  REDG.E.ADD.F64.RN.STRONG.GPU desc[UR18][R34.64], R22 ;  /* 0x00000016220079a6 */ /* 0x0003e8000c12ff12 */
[----:B------:R-:W2:Y:S02]  /*1cf0*/  LDG.E.64 R24, desc[UR18][R36.64] ;  /* 0x0000001224187981 */ /* 0x000ea4000c1e1b00 */
[----:B--2---:R-:W-:-:S07]  /*1d00*/  DMUL R24, R24, UR12 ;  /* 0x0000000c18187c28 */ /* 0x004fce0008000000 */
[----:B------:R1:W-:Y:S01]  /*1d10*/  REDG.E.ADD.F64.RN.STRONG.GPU desc[UR18][R30.64+0x8], R24 ;  /* 0x000008181e0079a6 */ /* 0x0003e2000c12ff12 */
[----:B------:R-:W-:-:S07]  /*1d20*/  DMUL R26, R6, R24 ;  /* 0x00000018061a7228 */ /* 0x000fce0000000000 */
[----:B------:R1:W-:Y:S01]  /*1d30*/  REDG.E.ADD.F64.RN.STRONG.GPU desc[UR18][R32.64+0x8], R26 ;  /* 0x0000081a200079a6 */ /* 0x0003e2000c12ff12 */
[----:B------:R-:W-:-:S07]  /*1d40*/  DMUL R28, R6, R26 ;  /* 0x0000001a061c7228 */ /* 0x000fce0000000000 */
[----:B------:R1:W-:Y:S01]  /*1d50*/  REDG.E.ADD.F64.RN.STRONG.GPU desc[UR18][R34.64+0x8], R28 ;  /* 0x0000081c220079a6 */ /* 0x0003e2000c12ff12 */
[----:B------:R-:W-:-:S07]  /*1d60*/  IADD3 R4, PT, PT, R4, 0x2, RZ ;  /* 0x0000000204047810 */ /* 0x000fce0007ffe0ff */
.L_x_19:
[----:B------:R-:W-:Y:S05]  /*1d70*/  @P2 BRA `(.L_x_17) ;  /* 0x0000000000442947 */ /* 0x000fea0003800000 */
[----:B------:R-:W2:Y:S01]  /*1d80*/  LDCU UR12, c[0x0][0x39c] ;  /* 0x00007380ff0c77ac */ /* 0x000ea20008000800 */
[----:B01----:R-:W0:Y:S08]  /*1d90*/  LDC.64 R10, c[0x0][0x410] ;  /* 0x00010400ff0a7b82 */ /* 0x003e300000000a00 */
[----:B------:R-:W1:Y:S08]  /*1da0*/  LDC.64 R26, c[0x0][0x418] ;  /* 0x00010600ff1a7b82 */ /* 0x000e700000000a00 */
[----:B------:R-:W3:Y:S01]  /*1db0*/  LDC.64 R30, c[0x0][0x420] ;  /* 0x00010800ff1e7b82 */ /* 0x000ee20000000a00 */
[----:B--2---:R-:W-:Y:S01]  /*1dc0*/  IMAD R9, R4, UR12, R0 ;  /* 0x0000000c04097c24 */ /* 0x004fe2000f8e0200 */
[----:B------:R-:W2:Y:S03]  /*1dd0*/  LDCU.64 UR12, c[0x0][0x3a0] ;  /* 0x00007400ff0c77ac */ /* 0x000ea60008000a00 */
[----:B------:R-:W-:-:S06]  /*1de0*/  IMAD.WIDE R8, R9, 0x8, R42 ;  /* 0x0000000809087825 */ /* 0x000fcc00078e022a */
[----:B------:R-:W2:Y:S01]  /*1df0*/  LDG.E.64 R8, desc[UR18][R8.64] ;  /* 0x0000001208087981 */ /* 0x000ea2000c1e1b00 */
[----:B0-----:R-:W-:Y:S01]  /*1e00*/  IMAD.WIDE.U32 R10, R4, 0x8, R10 ;  /* 0x00000008040a7825 */ /* 0x001fe200078e000a */
[----:B--2---:R-:W-:-:S07]  /*1e10*/  DMUL R22, R8, UR12 ;  /* 0x0000000c08167c28 */ /* 0x004fce0008000000 */
[----:B------:R2:W-:Y:S01]  /*1e20*/  REDG.E.ADD.F64.RN.STRONG.GPU desc[UR18][R10.64], R22 ;  /* 0x000000160a0079a6 */ /* 0x0005e2000c12ff12 */
[----:B-----5:R-:W-:-:S08]  /*1e30*/  DMUL R24, R6, R22 ;  /* 0x0000001606187228 */ /* 0x020fd00000000000 */
[----:B------:R-:W-:Y:S01]  /*1e40*/  DMUL R28, R6, R24 ;  /* 0x00000018061c7228 */ /* 0x000fe20000000000 */
[----:B-1----:R-:W-:-:S04]  /*1e50*/  IMAD.WIDE.U32 R6, R4, 0x8, R26 ;  /* 0x0000000804067825 */ /* 0x002fc800078e001a */
[----:B---3--:R-:W-:Y:S01]  /*1e60*/  IMAD.WIDE.U32 R26, R4, 0x8, R30 ;  /* 0x00000008041a7825 */ /* 0x008fe200078e001e */
[----:B------:R2:W-:Y:S04]  /*1e70*/  REDG.E.ADD.F64.RN.STRONG.GPU desc[UR18][R6.64], R24 ;  /* 0x00000018060079a6 */ /* 0x0005e8000c12ff12 */
[----:B------:R2:W-:Y:S02]  /*1e80*/  REDG.E.ADD.F64.RN.STRONG.GPU desc[UR18][R26.64], R28 ;  /* 0x0000001c1a0079a6 */ /* 0x0005e4000c12ff12 */
.L_x_17:
[----:B------:R-:W3:Y:S01]  /*1e90*/  LDCU UR12, c[0x0][0x39c] ;  /* 0x00007380ff0c77ac */ /* 0x000ee20008000800 */
[----:B------:R-:W-:-:S05]  /*1ea0*/  IMAD.IADD R0, R19, 0x1, R0 ;  /* 0x0000000113007824 */ /* 0x000fca00078e0200 */
[----:B---3--:R-:W-:-:S13]  /*1eb0*/  ISETP.GE.AND P1, PT, R0, UR12, PT ;  /* 0x0000000c00007c0c */ /* 0x008fda000bf26270 */
[----:B------:R-:W-:Y:S05]  /*1ec0*/  @!P1 BRA `(.L_x_20) ;  /* 0xfffffff000b09947 */ /* 0x000fea000383ffff */
.L_x_14:
[----:B------:R-:W-:Y:S05]  /*1ed0*/  BSYNC B0 ;  /* 0x0000000000007941 */ /* 0x000fea0003800000 */
.L_x_13:
[----:B------:R-:W-:-:S03]  /*1ee0*/  UMOV UR12, 0xffffffff ;  /* 0xffffffff000c7882 */ /* 0x000fc60000000000 */
[----:B------:R-:W-:Y:S05]  /*1ef0*/  BRA.DIV UR12, `(.L_x_21) ;  /* 0x000000860cc47947 */ /* 0x000fea000b800000 */
[----:B------:R-:W-:Y:S06]  /*1f00*/  BAR.SYNC.DEFER_BLOCKING 0x0 ;  /* 0x0000000000007b1d */ /* 0x000fec0000010000 */
.L_x_211:
[----:B------:R-:W-:Y:S04]  /*1f10*/  BSSY B0, `(.L_x_22) ;  /* 0x0000017000007945 */ /* 0x000fe80003800000 */
[----:B------:R-:W-:Y:S05]  /*1f20*/  @P5 BRA `(.L_x_23) ;  /* 0x0000000000545947 */ /* 0x000fea0003800000 */
[----:B012--5:R-:W0:Y:S01]  /*1f30*/  S2R R7, SR_LANEID ;  /* 0x0000000000077919 */ /* 0x027e220000000000 */
        /* <DEDUP_REMOVED lines=14> */
.L_x_24:
[----:B------:R-:W2:Y:S04]  /*2020*/  LD.E.STRONG.GPU R7, desc[UR18][R46.64+0x4] ;  /* 0x000004122e077980 */ /* 0x000ea8000c10f900 */
[----:B--2---:R-:W-:Y:S01]  /*2030*/  CCTL.IVALL ;  /* 0x00000000ff00798f */ /* 0x004fe20002000000 */
[----:B------:R-:W-:Y:S05]  /*2040*/  YIELD ;  /* 0x0000000000007946 */ /* 0x000fea0003800000 */
[----:B------:R-:W-:-:S04]  /*2050*/  LOP3.LUT R7, R7, R0, RZ, 0x3c, !PT ;  /* 0x0000000007077212 */ /* 0x000fc800078e3cff */
[----:B------:R-:W-:-:S13]  /*2060*/  ISETP.GT.AND P1, PT, R7, -0x1, PT ;  /* 0xffffffff0700780c */ /* 0x000fda0003f24270 */
[----:B------:R-:W-:Y:S05]  /*2070*/  @P1 BRA `(.L_x_24) ;  /* 0xfffffffc00e81947 */ /* 0x000fea000383ffff */
.L_x_23:
[----:B------:R-:W-:Y:S05]  /*2080*/  BSYNC B0 ;  /* 0x0000000000007941 */ /* 0x000fea0003800000 */
.L_x_22:
[----:B------:R-:W-:-:S03]  /*2090*/  UMOV UR12, 0xffffffff ;  /* 0xffffffff000c7882 */ /* 0x000fc60000000000 */
[----:B------:R-:W-:Y:S05]  /*20a0*/  BRA.DIV UR12, `(.L_x_25) ;  /* 0x000000860c887947 */ /* 0x000fea000b800000 */
[----:B------:R-:W-:Y:S06]  /*20b0*/  BAR.SYNC.DEFER_BLOCKING 0x0 ;  /* 0x0000000000007b1d */ /* 0x000fec0000010000 */
.L_x_214:
[----:B------:R-:W-:Y:S04]  /*20c0*/  BSSY.RECONVERGENT B1, `(.L_x_26) ;  /* 0x000024f000017945 */ /* 0x000fe80003800200 */
[----:B------:R-:W-:Y:S05]  /*20d0*/  @P0 BRA `(.L_x_27) ;  /* 0x0000002400340947 */ /* 0x000fea0003800000 */
[----:B------:R-:W3:Y:S01]  /*20e0*/  I2F.U32.RP R0, R19 ;  /* 0x0000001300007306 */ /* 0x000ee20000209000 */
[----:B01----:R-:W-:Y:S01]  /*20f0*/  IADD3 R9, PT, PT, RZ, -R19, RZ ;  /* 0x80000013ff097210 */ /* 0x003fe20007ffe0ff */
[----:B------:R-:W-:Y:S01]  /*2100*/  BSSY.RECONVERGENT B2, `(.L_x_28) ;  /* 0x0000111000027945 */ /* 0x000fe20003800200 */
[----:B------:R-:W-:-:S05]  /*2110*/  ISETP.NE.U32.AND P2, PT, R19, RZ, PT ;  /* 0x000000ff1300720c */ /* 0x000fca0003f45070 */
[----:B---3--:R-:W2:Y:S02]  /*2120*/  MUFU.RCP R0, R0 ;  /* 0x0000000000007308 */ /* 0x008ea40000001000 */
[----:B--2--5:R-:W-:Y:S02]  /*2130*/  VIADD R6, R0, 0xffffffe ;  /* 0x0ffffffe00067836 */ /* 0x024fe40000000000 */
[----:B------:R-:W-:-:S04]  /*2140*/  IMAD.IADD R0, R20, 0x1, R19 ;  /* 0x0000000114007824 */ /* 0x000fc800078e0213 */
[----:B------:R0:W1:Y:S02]  /*2150*/  F2I.FTZ.U32.TRUNC.NTZ R7, R6 ;  /* 0x0000000600077305 */ /* 0x000064000021f000 */
[----:B0-----:R-:W-:Y:S02]  /*2160*/  IMAD.MOV.U32 R6, RZ, RZ, RZ ;  /* 0x000000ffff067224 */ /* 0x001fe400078e00ff */
[----:B-1----:R-:W-:-:S04]  /*2170*/  IMAD R9, R9, R7, RZ ;  /* 0x0000000709097224 */ /* 0x002fc800078e02ff */
[----:B------:R-:W-:-:S06]  /*2180*/  IMAD.HI.U32 R4, R7, R9, R6 ;  /* 0x0000000907047227 */ /* 0x000fcc00078e0006 */
[----:B------:R-:W-:-:S04]  /*2190*/  IMAD.HI.U32 R4, R4, R15, RZ ;  /* 0x0000000f04047227 */ /* 0x000fc800078e00ff */
[----:B------:R-:W-:-:S04]  /*21a0*/  IMAD.MOV R8, RZ, RZ, -R4 ;  /* 0x000000ffff087224 */ /* 0x000fc800078e0a04 */
[----:B------:R-:W-:-:S05]  /*21b0*/  IMAD R8, R19, R8, R15 ;  /* 0x0000000813087224 */ /* 0x000fca00078e020f */
[----:B------:R-:W-:-:S13]  /*21c0*/  ISETP.GE.U32.AND P0, PT, R8, R19, PT ;  /* 0x000000130800720c */ /* 0x000fda0003f06070 */
[----:B------:R-:W-:Y:S01]  /*21d0*/  @P0 IADD3 R8, PT, PT, -R19, R8, RZ ;  /* 0x0000000813080210 */ /* 0x000fe20007ffe1ff */
[----:B------:R-:W-:Y:S01]  /*21e0*/  @P0 VIADD R4, R4, 0x1 ;  /* 0x0000000104040836 */ /* 0x000fe20000000000 */
[----:B------:R-:W-:Y:S02]  /*21f0*/  ISETP.GE.AND P0, PT, R0, R5, PT ;  /* 0x000000050000720c */ /* 0x000fe40003f06270 */
[----:B------:R-:W-:Y:S02]  /*2200*/  ISETP.GE.U32.AND P1, PT, R8, R19, PT ;  /* 0x000000130800720c */ /* 0x000fe40003f26070 */
[----:B------:R-:W-:-:S11]  /*2210*/  SEL R5, RZ, 0x1, P0 ;  /* 0x00000001ff057807 */ /* 0x000fd60000000000 */
[----:B------:R-:W-:Y:S02]  /*2220*/  @P1 IADD3 R4, PT, PT, R4, 0x1, RZ ;  /* 0x0000000104041810 */ /* 0x000fe40007ffe0ff */
[----:B------:R-:W-:-:S05]  /*2230*/  @!P2 LOP3.LUT R4, RZ, R19, RZ, 0x33, !PT ;  /* 0x00000013ff04a212 */ /* 0x000fca00078e33ff */
[----:B------:R-:W-:Y:S02]  /*2240*/  IMAD.IADD R0, R4, 0x1, R5 ;  /* 0x0000000104007824 */ /* 0x000fe400078e0205 */
[----:B------:R-:W-:-:S03]  /*2250*/  IMAD.MOV.U32 R5, RZ, RZ, R20 ;  /* 0x000000ffff057224 */ /* 0x000fc600078e0014 */
[----:B------:R-:W-:-:S04]  /*2260*/  LOP3.LUT R4, R0, 0x3, RZ, 0xc0, !PT ;  /* 0x0000000300047812 */ /* 0x000fc800078ec0ff */
[----:B------:R-:W-:-:S13]  /*2270*/  ISETP.NE.AND P0, PT, R4, 0x3, PT ;  /* 0x000000030400780c */ /* 0x000fda0003f05270 */
[----:B------:R-:W-:Y:S05]  /*2280*/  @!P0 BRA `(.L_x_29) ;  /* 0x0000000c00e08947 */ /* 0x000fea0003800000 */
[----:B------:R-:W0:Y:S08]  /*2290*/  LDC.64 R6, c[0x0][0x410] ;  /* 0x00010400ff067b82 */ /* 0x000e300000000a00 */
[----:B------:R-:W1:Y:S08]  /*22a0*/  LDC.64 R10, c[0x0][0x420] ;  /* 0x00010800ff0a7b82 */ /* 0x000e700000000a00 */
[----:B------:R-:W2:Y:S01]  /*22b0*/  LDC.64 R8, c[0x0][0x418] ;  /* 0x00010600ff087b82 */ /* 0x000ea20000000a00 */
[----:B0-----:R-:W-:-:S05]  /*22c0*/  IMAD.WIDE R6, R20, 0x8, R6 ;  /* 0x0000000814067825 */ /* 0x001fca00078e0206 */
[----:B------:R-:W3:Y:S01]  /*22d0*/  LDG.E.64 R26, desc[UR18][R6.64] ;  /* 0x00000012061a7981 */ /* 0x000ee2000c1e1b00 */
[----:B------:R-:W-:Y:S01]  /*22e0*/  BSSY.RECONVERGENT B3, `(.L_x_30) ;  /* 0x000003b000037945 */ /* 0x000fe20003800200 */
[----:B------:R-:W-:Y:S01]  /*22f0*/  MOV R28, 0x0 ;  /* 0x00000000001c7802 */ /* 0x000fe20000000f00 */
[----:B------:R-:W-:Y:S01]  /*2300*/  IMAD.MOV.U32 R29, RZ, RZ, 0x3ff00000 ;  /* 0x3ff00000ff1d7424 */ /* 0x000fe200078e00ff */
[----:B------:R-:W-:Y:S01]  /*2310*/  CS2R R24, SRZ ;  /* 0x0000000000187805 */ /* 0x000fe2000001ff00 */
[----:B-1----:R-:W-:-:S04]  /*2320*/  IMAD.WIDE R10, R20, 0x8, R10 ;  /* 0x00000008140a7825 */ /* 0x002fc800078e020a */
[----:B--2---:R-:W-:Y:S01]  /*2330*/  IMAD.WIDE R8, R20, 0x8, R8 ;  /* 0x0000000814087825 */ /* 0x004fe200078e0208 */
[----:B---3--:R-:W-:-:S14]  /*2340*/  DSETP.GT.AND P0, PT, R26, RZ, PT ;  /* 0x000000ff1a00722a */ /* 0x008fdc0003f04000 */
[----:B------:R-:W-:Y:S05]  /*2350*/  @!P0 BRA `(.L_x_31) ;  /* 0x0000000000cc8947 */ /* 0x000fea0003800000 */
[----:B------:R-:W2:Y:S01]  /*2360*/  LDG.E.64 R24, desc[UR18][R8.64] ;  /* 0x0000001208187981 */ /* 0x000ea2000c1e1b00 */
[----:B------:R-:W0:Y:S01]  /*2370*/  MUFU.RCP64H R23, R27 ;  /* 0x0000001b00177308 */ /* 0x000e220000001800 */
[----:B------:R-:W-:Y:S01]  /*2380*/  IMAD.MOV.U32 R22, RZ, RZ, 0x1 ;  /* 0x00000001ff167424 */ /* 0x000fe200078e00ff */
[----:B------:R-:W-:Y:S05]  /*2390*/  BSSY.RECONVERGENT B4, `(.L_x_32) ;  /* 0x0000013000047945 */ /* 0x000fea0003800200 */
[----:B0-----:R-:W-:-:S08]  /*23a0*/  DFMA R28, -R26, R22, 1 ;  /* 0x3ff000001a1c742b */ /* 0x001fd00000000116 */
[----:B------:R-:W-:-:S08]  /*23b0*/  DFMA R28, R28, R28, R28 ;  /* 0x0000001c1c1c722b */ /* 0x000fd0000000001c */
[----:B------:R-:W-:-:S08]  /*23c0*/  DFMA R28, R22, R28, R22 ;  /* 0x0000001c161c722b */ /* 0x000fd00000000016 */
[----:B------:R-:W-:-:S08]  /*23d0*/  DFMA R22, -R26, R28, 1 ;  /* 0x3ff000001a16742b */ /* 0x000fd0000000011c */
[----:B------:R-:W-:-:S08]  /*23e0*/  DFMA R22, R28, R22, R28 ;  /* 0x000000161c16722b */ /* 0x000fd0000000001c */
[----:B--2---:R-:W-:Y:S01]  /*23f0*/  DMUL R28, R24, R22 ;  /* 0x00000016181c7228 */ /* 0x004fe20000000000 */
[----:B------:R-:W-:-:S07]  /*2400*/  FSETP.GEU.AND P1, PT, |R25|, 6.5827683646048100446e-37, PT ;  /* 0x036000001900780b */ /* 0x000fce0003f2e200 */
[----:B------:R-:W-:-:S08]  /*2410*/  DFMA R30, -R26, R28, R24 ;  /* 0x0000001c1a1e722b */ /* 0x000fd00000000118 */
[----:B------:R-:W-:-:S10]  /*2420*/  DFMA R22, R22, R30, R28 ;  /* 0x0000001e1616722b */ /* 0x000fd4000000001c */
[----:B------:R-:W-:-:S05]  /*2430*/  FFMA R5, RZ, R27, R23 ;  /* 0x0000001bff057223 */ /* 0x000fca0000000017 */
[----:B------:R-:W-:-:S13]  /*2440*/  FSETP.GT.AND P0, PT, |R5|, 1.469367938527859385e-39, PT ;  /* 0x001000000500780b */ /* 0x000fda0003f04200 */
[----:B------:R-:W-:Y:S05]  /*2450*/  @P0 BRA P1, `(.L_x_33) ;  /* 0x0000000000180947 */ /* 0x000fea0000800000 */
[----:B------:R-:W-:Y:S01]  /*2460*/  MOV R23, R24 ;  /* 0x0000001800177202 */ /* 0x000fe20000000f00 */
[----:B------:R-:W-:Y:S01]  /*2470*/  IMAD.MOV.U32 R22, RZ, RZ, R25 ;  /* 0x000000ffff167224 */ /* 0x000fe200078e0019 */
[----:B------:R-:W-:Y:S01]  /*2480*/  MOV R57, R27 ;  /* 0x0000001b00397202 */ /* 0x000fe20000000f00 */
[----:B------:R-:W-:Y:S01]  /*2490*/  IMAD.MOV.U32 R16, RZ, RZ, R26 ;  /* 0x000000ffff107224 */ /* 0x000fe200078e001a */
[----:B------:R-:W-:-:S07]  /*24a0*/  MOV R21, 0x24c0 ;  /* 0x000024c000157802 */ /* 0x000fce0000000f00 */
[----:B------:R-:W-:Y:S05]  /*24b0*/  CALL.REL.NOINC `($__internal_0_$__cuda_sm20_div_rn_f64_full) ;  /* 0x0000009000687944 */ /* 0x000fea0003c00000 */
.L_x_33:
[----:B------:R-:W-:Y:S05]  /*24c0*/  BSYNC.RECONVERGENT B4 ;  /* 0x0000000000047941 */ /* 0x000fea0003800200 */
.L_x_32:
        /* <DEDUP_REMOVED lines=12> */
[----:B------:R-:W-:Y:S01]  /*2590*/  DFMA R28, R32, R24, R28 ;  /* 0x00000018201c722b */ /* 0x000fe2000000001c */
[----:B------:R-:W-:Y:S01]  /*25a0*/  IMAD.MOV.U32 R24, RZ, RZ, R22 ;  /* 0x000000ffff187224 */ /* 0x000fe200078e0016 */
[----:B------:R-:W-:-:S08]  /*25b0*/  MOV R25, R23 ;  /* 0x0000001700197202 */ /* 0x000fd00000000f00 */
[----:B------:R-:W-:-:S05]  /*25c0*/  FFMA R5, RZ, R27, R29 ;  /* 0x0000001bff057223 */ /* 0x000fca000000001d */
[----:B------:R-:W-:-:S13]  /*25d0*/  FSETP.GT.AND P0, PT, |R5|, 1.469367938527859385e-39, PT ;  /* 0x001000000500780b */ /* 0x000fda0003f04200 */
[----:B------:R-:W-:Y:S05]  /*25e0*/  @P0 BRA P1, `(.L_x_35) ;  /* 0x0000000000200947 */ /* 0x000fea0000800000 */
[----:B------:R-:W-:Y:S01]  /*25f0*/  IMAD.MOV.U32 R23, RZ, RZ, R30 ;  /* 0x000000ffff177224 */ /* 0x000fe200078e001e */
[----:B------:R-:W-:Y:S01]  /*2600*/  MOV R16, R26 ;  /* 0x0000001a00107202 */ /* 0x000fe20000000f00 */
[----:B------:R-:W-:Y:S01]  /*2610*/  IMAD.MOV.U32 R22, RZ, RZ, R31 ;  /* 0x000000ffff167224 */ /* 0x000fe200078e001f */
[----:B------:R-:W-:Y:S01]  /*2620*/  MOV R21, 0x2650 ;  /* 0x0000265000157802 */ /* 0x000fe20000000f00 */
[----:B------:R-:W-:-:S07]  /*2630*/  IMAD.MOV.U32 R57, RZ, RZ, R27 ;  /* 0x000000ffff397224 */ /* 0x000fce00078e001b */
[----:B------:R-:W-:Y:S05]  /*2640*/  CALL.REL.NOINC `($__internal_0_$__cuda_sm20_div_rn_f64_full) ;  /* 0x0000009000047944 */ /* 0x000fea0003c00000 */
[----:B------:R-:W-:Y:S01]  /*2650*/  IMAD.MOV.U32 R28, RZ, RZ, R22 ;  /* 0x000000ffff1c7224 */ /* 0x000fe200078e0016 */
[----:B------:R-:W-:-:S07]  /*2660*/  MOV R29, R23 ;  /* 0x00000017001d7202 */ /* 0x000fce0000000f00 */
.L_x_35:
[----:B------:R-:W-:Y:S05]  /*2670*/  BSYNC.RECONVERGENT B4 ;  /* 0x0000000000047941 */ /* 0x000fea0003800200 */
.L_x_34:
[----:B------:R-:W-:-:S11]  /*2680*/  DFMA R28, -R24, R24, R28 ;  /* 0x00000018181c722b */ /* 0x000fd6000000011c */
.L_x_31:
[----:B------:R-:W-:Y:S05]  /*2690*/  BSYNC.RECONVERGENT B3 ;  /* 0x0000000000037941 */ /* 0x000fea0003800200 */
.L_x_30:
[----:B------:R-:W0:Y:S01]  /*26a0*/  LDC.64 R22, c[0x0][0x3f8] ;  /* 0x0000fe00ff167b82 */ /* 0x000e220000000a00 */
[----:B------:R-:W-:Y:S01]  /*26b0*/  UMOV UR12, 0xc924223 ;  /* 0x0c924223000c7882 */ /* 0x000fe20000000000 */
[----:B------:R-:W-:Y:S01]  /*26c0*/  UMOV UR13, 0x3bc79ca1 ;  /* 0x3bc79ca1000d7882 */ /* 0x000fe20000000000 */
[----:B------:R-:W-:Y:S01]  /*26d0*/  IMAD.IADD R5, R20, 0x1, R19 ;  /* 0x0000000114057824 */ /* 0x000fe200078e0213 */
[----:B------:R-:W-:-:S04]  /*26e0*/  DSETP.GEU.AND P0, PT, R28, UR12, PT ;  /* 0x0000000c1c007e2a */ /* 0x000fc8000bf0e000 */
[----:B------:R-:W1:Y:S02]  /*26f0*/  LDC.64 R30, c[0x0][0x400] ;  /* 0x00010000ff1e7b82 */ /* 0x000e640000000a00 */
[----:B------:R-:W-:Y:S02]  /*2700*/  FSEL R32, R28, 2.2534666340150459063e-31, P0 ;  /* 0x0c9242231c207808 */ /* 0x000fe40000000000 */
[----:B------:R-:W-:Y:S02]  /*2710*/  FSEL R33, R29, 0.006091669667512178421, P0 ;  /* 0x3bc79ca11d217808 */ /* 0x000fe40000000000 */
[----:B------:R-:W-:Y:S02]  /*2720*/  ISETP.NE.AND P0, PT, R4, RZ, PT ;  /* 0x000000ff0400720c */ /* 0x000fe40003f05270 */
[----:B------:R-:W2:Y:S01]  /*2730*/  LDC.64 R34, c[0x0][0x408] ;  /* 0x00010200ff227b82 */ /* 0x000ea20000000a00 */
[----:B0-----:R-:W-:-:S05]  /*2740*/  IMAD.WIDE R22, R20, 0x8, R22 ;  /* 0x0000000814167825 */ /* 0x001fca00078e0216 */
[----:B------:R0:W-:Y:S01]  /*2750*/  STG.E.64 desc[UR18][R22.64], R26 ;  /* 0x0000001a16007986 */ /* 0x0001e2000c101b12 */
[----:B-1----:R-:W-:-:S05]  /*2760*/  IMAD.WIDE R30, R20, 0x8, R30 ;  /* 0x00000008141e7825 */ /* 0x002fca00078e021e */
[----:B------:R0:W-:Y:S01]  /*2770*/  STG.E.64 desc[UR18][R30.64], R24 ;  /* 0x000000181e007986 */ /* 0x0001e2000c101b12 */
[----:B--2---:R-:W-:-:S05]  /*2780*/  IMAD.WIDE R28, R20, 0x8, R34 ;  /* 0x00000008141c7825 */ /* 0x004fca00078e0222 */
[----:B------:R0:W-:Y:S01]  /*2790*/  STG.E.64 desc[UR18][R28.64], R32 ;  /* 0x000000201c007986 */ /* 0x0001e2000c101b12 */
[----:B------:R-:W-:Y:S05]  /*27a0*/  @!P0 BRA `(.L_x_29) ;  /* 0x0000000800988947 */ /* 0x000fea0003800000 */
[----:B------:R-:W-:-:S05]  /*27b0*/  IMAD.WIDE R6, R19, 0x8, R6 ;  /* 0x0000000813067825 */ /* 0x000fca00078e0206 */
[----:B0-----:R-:W2:Y:S01]  /*27c0*/  LDG.E.64 R26, desc[UR18][R6.64] ;  /* 0x00000012061a7981 */ /* 0x001ea2000c1e1b00 */
[----:B------:R-:W-:Y:S01]  /*27d0*/  BSSY.RECONVERGENT B3, `(.L_x_36) ;  /* 0x000003b000037945 */ /* 0x000fe20003800200 */
[----:B------:R-:W-:Y:S01]  /*27e0*/  IMAD.WIDE R8, R19, 0x8, R8 ;  /* 0x0000000813087825 */ /* 0x000fe200078e0208 */
[----:B------:R-:W-:Y:S02]  /*27f0*/  MOV R29, 0x3ff00000 ;  /* 0x3ff00000001d7802 */ /* 0x000fe40000000f00 */
[----:B------:R-:W-:Y:S01]  /*2800*/  CS2R R24, SRZ ;  /* 0x0000000000187805 */ /* 0x000fe2000001ff00 */
[----:B------:R-:W-:Y:S01]  /*2810*/  IMAD.MOV.U32 R28, RZ, RZ, 0x0 ;  /* 0x00000000ff1c7424 */ /* 0x000fe200078e00ff */
[----:B--2---:R-:W-:-:S14]  /*2820*/  DSETP.GT.AND P0, PT, R26, RZ, PT ;  /* 0x000000ff1a00722a */ /* 0x004fdc0003f04000 */
        /* <DEDUP_REMOVED lines=23> */
.L_x_39:
[----:B------:R-:W-:Y:S05]  /*29a0*/  BSYNC.RECONVERGENT B4 ;  /* 0x0000000000047941 */ /* 0x000fea0003800200 */
.L_x_38:
[----:B------:R-:W-:-:S06]  /*29b0*/  IMAD.WIDE R30, R19, 0x8, R10 ;  /* 0x00000008131e7825 */ /* 0x000fcc00078e020a */
[----:B------:R-:W2:Y:S01]  /*29c0*/  LDG.E.64 R30, desc[UR18][R30.64] ;  /* 0x000000121e1e7981 */ /* 0x000ea2000c1e1b00 */
[----:B------:R-:W0:Y:S01]  /*29d0*/  MUFU.RCP64H R25, R27 ;  /* 0x0000001b00197308 */ /* 0x000e220000001800 */
[----:B------:R-:W-:Y:S01]  /*29e0*/  MOV R24, 0x1 ;  /* 0x0000000100187802 */ /* 0x000fe20000000f00 */
        /* <DEDUP_REMOVED lines=10> */
[----:B------:R-:W-:Y:S02]  /*2a90*/  IMAD.MOV.U32 R24, RZ, RZ, R22 ;  /* 0x000000ffff187224 */ /* 0x000fe400078e0016 */
[----:B------:R-:W-:-:S07]  /*2aa0*/  IMAD.MOV.U32 R25, RZ, RZ, R23 ;  /* 0x000000ffff197224 */ /* 0x000fce00078e0017 */
        /* <DEDUP_REMOVED lines=9> */
[----:B------:R-:W-:Y:S02]  /*2b40*/  IMAD.MOV.U32 R28, RZ, RZ, R22 ;  /* 0x000000ffff1c7224 */ /* 0x000fe400078e0016 */
[----:B------:R-:W-:-:S07]  /*2b50*/  IMAD.MOV.U32 R29, RZ, RZ, R23 ;  /* 0x000000ffff1d7224 */ /* 0x000fce00078e0017 */
.L_x_41:
[----:B------:R-:W-:Y:S05]  /*2b60*/  BSYNC.RECONVERGENT B4 ;  /* 0x0000000000047941 */ /* 0x000fea0003800200 */
.L_x_40:
[----:B------:R-:W-:-:S11]  /*2b70*/  DFMA R28, -R24, R24, R28 ;  /* 0x00000018181c722b */ /* 0x000fd6000000011c */
.L_x_37:
[----:B------:R-:W-:Y:S05]  /*2b80*/  BSYNC.RECONVERGENT B3 ;  /* 0x0000000000037941 */ /* 0x000fea0003800200 */
.L_x_36:
[----:B------:R-:W0:Y:S01]  /*2b90*/  LDC.64 R22, c[0x0][0x3f8] ;  /* 0x0000fe00ff167b82 */ /* 0x000e220000000a00 */
[----:B------:R-:W-:Y:S01]  /*2ba0*/  UMOV UR12, 0xc924223 ;  /* 0x0c924223000c7882 */ /* 0x000fe20000000000 */
[----:B------:R-:W-:Y:S01]  /*2bb0*/  UMOV UR13, 0x3bc79ca1 ;  /* 0x3bc79ca1000d7882 */ /* 0x000fe20000000000 */
[----:B------:R-:W-:Y:S01]  /*2bc0*/  IADD3 R5, PT, PT, R19, R5, RZ ;  /* 0x0000000513057210 */ /* 0x000fe20007ffe0ff */
[----:B------:R-:W-:-:S04]  /*2bd0*/  DSETP.GEU.AND P0, PT, R28, UR12, PT ;  /* 0x0000000c1c007e2a */ /* 0x000fc8000bf0e000 */
[----:B------:R-:W1:Y:S08]  /*2be0*/  LDC.64 R30, c[0x0][0x400] ;  /* 0x00010000ff1e7b82 */ /* 0x000e700000000a00 */
[----:B------:R-:W2:Y:S01]  /*2bf0*/  LDC.64 R32, c[0x0][0x408] ;  /* 0x00010200ff207b82 */ /* 0x000ea20000000a00 */
[----:B0-----:R-:W-:-:S04]  /*2c00*/  IMAD.WIDE R22, R20, 0x8, R22 ;  /* 0x0000000814167825 */ /* 0x001fc800078e0216 */
[----:B------:R-:W-:-:S04]  /*2c10*/  IMAD.WIDE R22, R19, 0x8, R22 ;  /* 0x0000000813167825 */ /* 0x000fc800078e0216 */
[C---:B-1----:R-:W-:Y:S01]  /*2c20*/  IMAD.WIDE R30, R20.reuse, 0x8, R30 ;  /* 0x00000008141e7825 */ /* 0x042fe200078e021e */
[----:B------:R1:W-:Y:S03]  /*2c30*/  STG.E.64 desc[UR18][R22.64], R26 ;  /* 0x0000001a16007986 */ /* 0x0003e6000c101b12 */
[----:B--2---:R-:W-:Y:S01]  /*2c40*/  IMAD.WIDE R34, R20, 0x8, R32 ;  /* 0x0000000814227825 */ /* 0x004fe200078e0220 */
[----:B------:R-:W-:Y:S02]  /*2c50*/  FSEL R32, R28, 2.2534666340150459063e-31, P0 ;  /* 0x0c9242231c207808 */ /* 0x000fe40000000000 */
[----:B------:R-:W-:Y:S01]  /*2c60*/  FSEL R33, R29, 0.006091669667512178421, P0 ;  /* 0x3bc79ca11d217808 */ /* 0x000fe20000000000 */
[----:B------:R-:W-:Y:S01]  /*2c70*/  IMAD.WIDE R28, R19, 0x8, R30 ;  /* 0x00000008131c7825 */ /* 0x000fe200078e021e */
[----:B------:R-:W-:-:S03]  /*2c80*/  ISETP.NE.AND P0, PT, R4, 0x1, PT ;  /* 0x000000010400780c */ /* 0x000fc60003f05270 */
[----:B------:R-:W-:Y:S01]  /*2c90*/  IMAD.WIDE R30, R19, 0x8, R34 ;  /* 0x00000008131e7825 */ /* 0x000fe200078e0222 */
[----:B------:R1:W-:Y:S04]  /*2ca0*/  STG.E.64 desc[UR18][R28.64], R24 ;  /* 0x000000181c007986 */ /* 0x0003e8000c101b12 */
[----:B------:R1:W-:Y:S05]  /*2cb0*/  STG.E.64 desc[UR18][R30.64], R32 ;  /* 0x000000201e007986 */ /* 0x0003ea000c101b12 */
[----:B------:R-:W-:Y:S05]  /*2cc0*/  @!P0 BRA `(.L_x_29) ;  /* 0x0000000400508947 */ /* 0x000fea0003800000 */
[----:B-1----:R-:W-:-:S06]  /*2cd0*/  IMAD.WIDE R24, R19, 0x8, R6 ;  /* 0x0000000813187825 */ /* 0x002fcc00078e0206 */
[----:B------:R-:W2:Y:S01]  /*2ce0*/  LDG.E.64 R24, desc[UR18][R24.64] ;  /* 0x0000001218187981 */ /* 0x000ea2000c1e1b00 */
[----:B------:R-:W-:Y:S01]  /*2cf0*/  BSSY.RECONVERGENT B3, `(.L_x_42) ;  /* 0x000003c000037945 */ /* 0x000fe20003800200 */
[----:B------:R-:W-:Y:S01]  /*2d00*/  IMAD.MOV.U32 R22, RZ, RZ, 0x0 ;  /* 0x00000000ff167424 */ /* 0x000fe200078e00ff */
[----:B------:R-:W-:Y:S01]  /*2d10*/  CS2R R6, SRZ ;  /* 0x0000000000067805 */ /* 0x000fe2000001ff00 */
[----:B------:R-:W-:Y:S01]  /*2d20*/  IMAD.MOV.U32 R23, RZ, RZ, 0x3ff00000 ;  /* 0x3ff00000ff177424 */ /* 0x000fe200078e00ff */
[----:B--2---:R-:W-:-:S14]  /*2d30*/  DSETP.GT.AND P0, PT, R24, RZ, PT ;  /* 0x000000ff1800722a */ /* 0x004fdc0003f04000 */
[----:B------:R-:W-:Y:S05]  /*2d40*/  @!P0 BRA `(.L_x_43) ;  /* 0x0000000000d88947 */ /* 0x000fea0003800000 */
        /* <DEDUP_REMOVED lines=23> */
.L_x_45:
[----:B------:R-:W-:Y:S05]  /*2ec0*/  BSYNC.RECONVERGENT B4 ;  /* 0x0000000000047941 */ /* 0x000fea0003800200 */
.L_x_44:
[----:B------:R-:W-:-:S04]  /*2ed0*/  IMAD.WIDE R10, R19, 0x8, R10 ;  /* 0x00000008130a7825 */ /* 0x000fc800078e020a */
[----:B------:R-:W-:-:S06]  /*2ee0*/  IMAD.WIDE R10, R19, 0x8, R10 ;  /* 0x00000008130a7825 */ /* 0x000fcc00078e020a */
        /* <DEDUP_REMOVED lines=13> */
[----:B------:R-:W-:Y:S01]  /*2fc0*/  MOV R6, R22 ;  /* 0x0000001600067202 */ /* 0x000fe20000000f00 */
[----:B------:R-:W-:-:S08]  /*2fd0*/  IMAD.MOV.U32 R7, RZ, RZ, R23 ;  /* 0x000000ffff077224 */ /* 0x000fd000078e0017 */
        /* <DEDUP_REMOVED lines=9> */
[----:B------:R-:W-:Y:S01]  /*3070*/  MOV R8, R22 ;  /* 0x0000001600087202 */ /* 0x000fe20000000f00 */
[----:B------:R-:W-:-:S07]  /*3080*/  IMAD.MOV.U32 R9, RZ, RZ, R23 ;  /* 0x000000ffff097224 */ /* 0x000fce00078e0017 */
.L_x_47:
[----:B------:R-:W-:Y:S05]  /*3090*/  BSYNC.RECONVERGENT B4 ;  /* 0x0000000000047941 */ /* 0x000fea0003800200 */
.L_x_46:
[----:B------:R-:W-:-:S11]  /*30a0*/  DFMA R22, -R6, R6, R8 ;  /* 0x000000060616722b */ /* 0x000fd60000000108 */
.L_x_43:
[----:B------:R-:W-:Y:S05]  /*30b0*/  BSYNC.RECONVERGENT B3 ;  /* 0x0000000000037941 */ /* 0x000fea0003800200 */
.L_x_42:
[----:B------:R-:W0:Y:S01]  /*30c0*/  LDC.64 R8, c[0x0][0x3f8] ;  /* 0x0000fe00ff087b82 */ /* 0x000e220000000a00 */
[----:B------:R-:W-:Y:S01]  /*30d0*/  UMOV UR12, 0xc924223 ;  /* 0x0c924223000c7882 */ /* 0x000fe20000000000 */
[----:B------:R-:W-:Y:S01]  /*30e0*/  UMOV UR13, 0x3bc79ca1 ;  /* 0x3bc79ca1000d7882 */ /* 0x000fe20000000000 */
[----:B------:R-:W-:Y:S01]  /*30f0*/  IMAD.IADD R5, R19, 0x1, R5 ;  /* 0x0000000113057824 */ /* 0x000fe200078e0205 */
[----:B------:R-:W-:-:S04]  /*3100*/  DSETP.GEU.AND P0, PT, R22, UR12, PT ;  /* 0x0000000c16007e2a */ /* 0x000fc8000bf0e000 */
[----:B------:R-:W1:Y:S08]  /*3110*/  LDC.64 R10, c[0x0][0x400] ;  /* 0x00010000ff0a7b82 */ /* 0x000e700000000a00 */
[----:B------:R-:W2:Y:S01]  /*3120*/  LDC.64 R26, c[0x0][0x408] ;  /* 0x00010200ff1a7b82 */ /* 0x000ea20000000a00 */
[----:B0-----:R-:W-:-:S04]  /*3130*/  IMAD.WIDE R8, R20, 0x8, R8 ;  /* 0x0000000814087825 */ /* 0x001fc800078e0208 */
[----:B------:R-:W-:-:S04]  /*3140*/  IMAD.WIDE R8, R19, 0x8, R8 ;  /* 0x0000000813087825 */ /* 0x000fc800078e0208 */
[----:B-1----:R-:W-:-:S04]  /*3150*/  IMAD.WIDE R10, R20, 0x8, R10 ;  /* 0x00000008140a7825 */ /* 0x002fc800078e020a */
[----:B------:R-:W-:-:S04]  /*3160*/  IMAD.WIDE R8, R19, 0x8, R8 ;  /* 0x0000000813087825 */ /* 0x000fc800078e0208 */
[----:B--2---:R-:W-:Y:S01]  /*3170*/  IMAD.WIDE R26, R20, 0x8, R26 ;  /* 0x00000008141a7825 */ /* 0x004fe200078e021a */
[----:B------:R2:W-:Y:S03]  /*3180*/  STG.E.64 desc[UR18][R8.64], R24 ;  /* 0x0000001808007986 */ /* 0x0005e6000c101b12 */
[----:B------:R-:W-:-:S04]  /*3190*/  IMAD.WIDE R10, R19, 0x8, R10 ;  /* 0x00000008130a7825 */ /* 0x000fc800078e020a */
[----:B------:R-:W-:Y:S01]  /*31a0*/  IMAD.WIDE R28, R19, 0x8, R26 ;  /* 0x00000008131c7825 */ /* 0x000fe200078e021a */
[----:B------:R-:W-:Y:S02]  /*31b0*/  FSEL R26, R22, 2.2534666340150459063e-31, P0 ;  /* 0x0c924223161a7808 */ /* 0x000fe40000000000 */
[----:B------:R-:W-:Y:S01]  /*31c0*/  FSEL R27, R23, 0.006091669667512178421, P0 ;  /* 0x3bc79ca1171b7808 */ /* 0x000fe20000000000 */
[----:B------:R-:W-:-:S04]  /*31d0*/  IMAD.WIDE R10, R19, 0x8, R10 ;  /* 0x00000008130a7825 */ /* 0x000fc800078e020a */
[----:B------:R-:W-:Y:S01]  /*31e0*/  IMAD.WIDE R22, R19, 0x8, R28 ;  /* 0x0000000813167825 */ /* 0x000fe200078e021c */
[----:B------:R2:W-:Y:S04]  /*31f0*/  STG.E.64 desc[UR18][R10.64], R6 ;  /* 0x000000060a007986 */ /* 0x0005e8000c101b12 */
[----:B------:R2:W-:Y:S02]  /*3200*/  STG.E.64 desc[UR18][R22.64], R26 ;  /* 0x0000001a16007986 */ /* 0x0005e4000c101b12 */
.L_x_29:
[----:B------:R-:W-:Y:S05]  /*3210*/  BSYNC.RECONVERGENT B2 ;  /* 0x0000000000027941 */ /* 0x000fea0003800200 */
.L_x_28:
[----:B------:R-:W-:-:S13]  /*3220*/  ISETP.GE.U32.AND P0, PT, R0, 0x3, PT ;  /* 0x000000030000780c */ /* 0x000fda0003f06070 */
[----:B------:R-:W-:Y:S05]  /*3230*/  @!P0 BRA `(.L_x_27) ;  /* 0x0000001000dc8947 */ /* 0x000fea0003800000 */
.L_x_72:
[----:B012---:R-:W0:Y:S02]  /*3240*/  LDC.64 R24, c[0x0][0x410] ;  /* 0x00010400ff187b82 */ /* 0x007e240000000a00 */
[----:B0-----:R-:W-:-:S05]  /*3250*/  IMAD.WIDE R24, R5, 0x8, R24 ;  /* 0x0000000805187825 */ /* 0x001fca00078e0218 */
[----:B------:R-:W2:Y:S01]  /*3260*/  LDG.E.64 R10, desc[UR18][R24.64] ;  /* 0x00000012180a7981 */ /* 0x000ea2000c1e1b00 */
[----:B------:R-:W-:Y:S01]  /*3270*/  BSSY.RECONVERGENT B2, `(.L_x_48) ;  /* 0x000003d000027945 */ /* 0x000fe20003800200 */
[----:B------:R-:W-:Y:S01]  /*3280*/  MOV R22, 0x0 ;  /* 0x0000000000167802 */ /* 0x000fe20000000f00 */
[----:B------:R-:W-:Y:S01]  /*3290*/  IMAD.MOV.U32 R23, RZ, RZ, 0x3ff00000 ;  /* 0x3ff00000ff177424 */ /* 0x000fe200078e00ff */
[----:B------:R-:W-:Y:S01]  /*32a0*/  CS2R R26, SRZ ;  /* 0x00000000001a7805 */ /* 0x000fe2000001ff00 */
[----:B--2---:R-:W-:-:S14]  /*32b0*/  DSETP.GT.AND P0, PT, R10, RZ, PT ;  /* 0x000000ff0a00722a */ /* 0x004fdc0003f04000 */
[----:B------:R-:W-:Y:S05]  /*32c0*/  @!P0 BRA `(.L_x_49) ;  /* 0x0000000000dc8947 */ /* 0x000fea0003800000 */
[----:B------:R-:W0:Y:S02]  /*32d0*/  LDC.64 R6, c[0x0][0x418] ;  /* 0x00010600ff067b82 */ /* 0x000e240000000a00 */
[----:B0-----:R-:W-:-:S06]  /*32e0*/  IMAD.WIDE R6, R5, 0x8, R6 ;  /* 0x0000000805067825 */ /* 0x001fcc00078e0206 */
        /* <DEDUP_REMOVED lines=22> */
.L_x_51:
[----:B------:R-:W-:Y:S05]  /*3450*/  BSYNC.RECONVERGENT B3 ;  /* 0x0000000000037941 */ /* 0x000fea0003800200 */
.L_x_50:
        /* <DEDUP_REMOVED lines=28> */
.L_x_53:
[----:B------:R-:W-:Y:S05]  /*3620*/  BSYNC.RECONVERGENT B3 ;  /* 0x0000000000037941 */ /* 0x000fea0003800200 */
.L_x_52:
[----:B------:R-:W-:-:S11]  /*3630*/  DFMA R22, -R26, R26, R6 ;  /* 0x0000001a1a16722b */ /* 0x000fd60000000106 */
.L_x_49:
[----:B------:R-:W-:Y:S05]  /*3640*/  BSYNC.RECONVERGENT B2 ;  /* 0x0000000000027941 */ /* 0x000fea0003800200 */
.L_x_48:
[----:B------:R-:W0:Y:S01]  /*3650*/  LDC.64 R8, c[0x0][0x3f8] ;  /* 0x0000fe00ff087b82 */ /* 0x000e220000000a00 */
[----:B------:R-:W-:Y:S01]  /*3660*/  UMOV UR12, 0xc924223 ;  /* 0x0c924223000c7882 */ /* 0x000fe20000000000 */
[----:B------:R-:W-:Y:S01]  /*3670*/  UMOV UR13, 0x3bc79ca1 ;  /* 0x3bc79ca1000d7882 */ /* 0x000fe20000000000 */
[----:B------:R-:W-:Y:S01]  /*3680*/  IMAD.WIDE R24, R19, 0x8, R24 ;  /* 0x0000000813187825 */ /* 0x000fe200078e0218 */
[----:B------:R-:W-:-:S04]  /*3690*/  DSETP.GEU.AND P0, PT, R22, UR12, PT ;  /* 0x0000000c16007e2a */ /* 0x000fc8000bf0e000 */
[----:B------:R-:W1:Y:S02]  /*36a0*/  LDC.64 R6, c[0x0][0x400] ;  /* 0x00010000ff067b82 */ /* 0x000e640000000a00 */
[----:B------:R-:W-:Y:S02]  /*36b0*/  FSEL R22, R22, 2.2534666340150459063e-31, P0 ;  /* 0x0c92422316167808 */ /* 0x000fe40000000000 */
[----:B------:R-:W-:-:S04]  /*36c0*/  FSEL R23, R23, 0.006091669667512178421, P0 ;  /* 0x3bc79ca117177808 */ /* 0x000fc80000000000 */
[----:B------:R-:W2:Y:S01]  /*36d0*/  LDC.64 R28, c[0x0][0x408] ;  /* 0x00010200ff1c7b82 */ /* 0x000ea20000000a00 */
[----:B0-----:R-:W-:-:S05]  /*36e0*/  IMAD.WIDE R8, R5, 0x8, R8 ;  /* 0x0000000805087825 */ /* 0x001fca00078e0208 */
[----:B------:R0:W-:Y:S01]  /*36f0*/  STG.E.64 desc[UR18][R8.64], R10 ;  /* 0x0000000a08007986 */ /* 0x0001e2000c101b12 */
[----:B-1----:R-:W-:-:S05]  /*3700*/  IMAD.WIDE R6, R5, 0x8, R6 ;  /* 0x0000000805067825 */ /* 0x002fca00078e0206 */
[----:B------:R1:W-:Y:S01]  /*3710*/  STG.E.64 desc[UR18][R6.64], R26 ;  /* 0x0000001a06007986 */ /* 0x0003e2000c101b12 */
[----:B--2---:R-:W-:-:S05]  /*3720*/  IMAD.WIDE R28, R5, 0x8, R28 ;  /* 0x00000008051c7825 */ /* 0x004fca00078e021c */
[----:B------:R2:W-:Y:S04]  /*3730*/  STG.E.64 desc[UR18][R28.64], R22 ;  /* 0x000000161c007986 */ /* 0x0005e8000c101b12 */
[----:B0-----:R-:W3:Y:S01]  /*3740*/  LDG.E.64 R10, desc[UR18][R24.64] ;  /* 0x00000012180a7981 */ /* 0x001ee2000c1e1b00 */
[----:B------:R-:W-:Y:S01]  /*3750*/  BSSY.RECONVERGENT B2, `(.L_x_54) ;  /* 0x000003e000027945 */ /* 0x000fe20003800200 */
[----:B------:R-:W-:Y:S01]  /*3760*/  IMAD.IADD R0, R19, 0x1, R5 ;  /* 0x0000000113007824 */ /* 0x000fe200078e0205 */
[----:B------:R-:W-:Y:S01]  /*3770*/  MOV R5, 0x3ff00000 ;  /* 0x3ff0000000057802 */ /* 0x000fe20000000f00 */
[----:B------:R-:W-:Y:S01]  /*3780*/  IMAD.MOV.U32 R4, RZ, RZ, 0x0 ;  /* 0x00000000ff047424 */ /* 0x000fe200078e00ff */
[----:B-1----:R-:W-:Y:S01]  /*3790*/  CS2R R26, SRZ ;  /* 0x00000000001a7805 */ /* 0x002fe2000001ff00 */
[----:B---3--:R-:W-:-:S14]  /*37a0*/  DSETP.GT.AND P0, PT, R10, RZ, PT ;  /* 0x000000ff0a00722a */ /* 0x008fdc0003f04000 */
[----:B--2---:R-:W-:Y:S05]  /*37b0*/  @!P0 BRA `(.L_x_55) ;  /* 0x0000000000dc8947 */ /* 0x004fea0003800000 */
        /* <DEDUP_REMOVED lines=24> */
.L_x_57:
[----:B------:R-:W-:Y:S05]  /*3940*/  BSYNC.RECONVERGENT B3 ;  /* 0x0000000000037941 */ /* 0x000fea0003800200 */
.L_x_56:
[----:B------:R-:W0:Y:S02]  /*3950*/  LDC.64 R26, c[0x0][0x420] ;  /* 0x00010800ff1a7b82 */ /* 0x000e240000000a00 */
[----:B0-----:R-:W-:-:S05]  /*3960*/  IMAD.WIDE R26, R0, 0x8, R26 ;  /* 0x00000008001a7825 */ /* 0x001fca00078e021a */
[----:B------:R0:W2:Y:S01]  /*3970*/  LDG.E.64 R32, desc[UR18][R26.64] ;  /* 0x000000121a207981 */ /* 0x0000a2000c1e1b00 */
[----:B------:R-:W1:Y:S01]  /*3980*/  MUFU.RCP64H R5, R11 ;  /* 0x0000000b00057308 */ /* 0x000e620000001800 */
[----:B------:R-:W-:Y:S01]  /*3990*/  MOV R4, 0x1 ;  /* 0x0000000100047802 */ /* 0x000fe20000000f00 */
[----:B------:R-:W-:Y:S01]  /*39a0*/  BSSY.RECONVERGENT B3, `(.L_x_58) ;  /* 0x0000017000037945 */ /* 0x000fe20003800200 */
[----:B0-----:R-:W-:Y:S02]  /*39b0*/  IMAD.MOV.U32 R26, RZ, RZ, R22 ;  /* 0x000000ffff1a7224 */ /* 0x001fe400078e0016 */
[----:B------:R-:W-:Y:S02]  /*39c0*/  IMAD.MOV.U32 R27, RZ, RZ, R23 ;  /* 0x000000ffff1b7224 */ /* 0x000fe400078e0017 */
[----:B-1----:R-:W-:-:S08]  /*39d0*/  DFMA R30, -R10, R4, 1 ;  /* 0x3ff000000a1e742b */ /* 0x002fd00000000104 */
        /* <DEDUP_REMOVED lines=19> */
.L_x_59:
[----:B------:R-:W-:Y:S05]  /*3b10*/  BSYNC.RECONVERGENT B3 ;  /* 0x0000000000037941 */ /* 0x000fea0003800200 */
.L_x_58:
[----:B------:R-:W-:-:S11]  /*3b20*/  DFMA R4, -R26, R26, R4 ;  /* 0x0000001a1a04722b */ /* 0x000fd60000000104 */
.L_x_55:
[----:B------:R-:W-:Y:S05]  /*3b30*/  BSYNC.RECONVERGENT B2 ;  /* 0x0000000000027941 */ /* 0x000fea0003800200 */
.L_x_54:
[----:B------:R-:W-:Y:S01]  /*3b40*/  UMOV UR12, 0xc924223 ;  /* 0x0c924223000c7882 */ /* 0x000fe20000000000 */
[----:B------:R-:W-:Y:S01]  /*3b50*/  UMOV UR13, 0x3bc79ca1 ;  /* 0x3bc79ca1000d7882 */ /* 0x000fe20000000000 */
[----:B------:R-:W-:Y:S01]  /*3b60*/  IMAD.WIDE R8, R19, 0x8, R8 ;  /* 0x0000000813087825 */ /* 0x000fe200078e0208 */
[----:B------:R-:W-:-:S03]  /*3b70*/  DSETP.GEU.AND P0, PT, R4, UR12, PT ;  /* 0x0000000c04007e2a */ /* 0x000fc6000bf0e000 */
[C---:B------:R-:W-:Y:S01]  /*3b80*/  IMAD.WIDE R6, R19.reuse, 0x8, R6 ;  /* 0x0000000813067825 */ /* 0x040fe200078e0206 */
[----:B------:R0:W-:Y:S02]  /*3b90*/  STG.E.64 desc[UR18][R8.64], R10 ;  /* 0x0000000a08007986 */ /* 0x0001e4000c101b12 */
[----:B------:R-:W-:Y:S01]  /*3ba0*/  FSEL R22, R4, 2.2534666340150459063e-31, P0 ;  /* 0x0c92422304167808 */ /* 0x000fe20000000000 */
[----:B------:R-:W-:Y:S01]  /*3bb0*/  IMAD.WIDE R24, R19, 0x8, R24 ;  /* 0x0000000813187825 */ /* 0x000fe200078e0218 */
[----:B------:R-:W-:Y:S01]  /*3bc0*/  FSEL R23, R5, 0.006091669667512178421, P0 ;  /* 0x3bc79ca105177808 */ /* 0x000fe20000000000 */
[----:B------:R1:W-:Y:S02]  /*3bd0*/  STG.E.64 desc[UR18][R6.64], R26 ;  /* 0x0000001a06007986 */ /* 0x0003e4000c101b12 */
[----:B------:R-:W-:-:S05]  /*3be0*/  IMAD.WIDE R4, R19, 0x8, R28 ;  /* 0x0000000813047825 */ /* 0x000fca00078e021c */
[----:B------:R2:W-:Y:S04]  /*3bf0*/  STG.E.64 desc[UR18][R4.64], R22 ;  /* 0x0000001604007986 */ /* 0x0005e8000c101b12 */
[----:B0-----:R-:W3:Y:S01]  /*3c00*/  LDG.E.64 R10, desc[UR18][R24.64] ;  /* 0x00000012180a7981 */ /* 0x001ee2000c1e1b00 */
[----:B------:R-:W-:Y:S01]  /*3c10*/  BSSY.RECONVERGENT B2, `(.L_x_60) ;  /* 0x000003e000027945 */ /* 0x000fe20003800200 */
[----:B------:R-:W-:Y:S01]  /*3c20*/  IADD3 R0, PT, PT, R19, R0, RZ ;  /* 0x0000000013007210 */ /* 0x000fe20007ffe0ff */
[----:B------:R-:W-:Y:S01]  /*3c30*/  IMAD.MOV.U32 R28, RZ, RZ, 0x0 ;  /* 0x00000000ff1c7424 */ /* 0x000fe200078e00ff */
[----:B-1----:R-:W-:Y:S01]  /*3c40*/  CS2R R26, SRZ ;  /* 0x00000000001a7805 */ /* 0x002fe2000001ff00 */
[----:B------:R-:W-:Y:S01]  /*3c50*/  IMAD.MOV.U32 R29, RZ, RZ, 0x3ff00000 ;  /* 0x3ff00000ff1d7424 */ /* 0x000fe200078e00ff */
[----:B---3--:R-:W-:-:S14]  /*3c60*/  DSETP.GT.AND P0, PT, R10, RZ, PT ;  /* 0x000000ff0a00722a */ /* 0x008fdc0003f04000 */
[----:B--2---:R-:W-:Y:S05]  /*3c70*/  @!P0 BRA `(.L_x_61) ;  /* 0x0000000000dc8947 */ /* 0x004fea0003800000 */
[----:B------:R-:W0:Y:S02]  /*3c80*/  LDC.64 R26, c[0x0][0x418] ;  /* 0x00010600ff1a7b82 */ /* 0x000e240000000a00 */
[----:B0-----:R-:W-:-:S06]  /*3c90*/  IMAD.WIDE R26, R0, 0x8, R26 ;  /* 0x00000008001a7825 */ /* 0x001fcc00078e021a */
        /* <DEDUP_REMOVED lines=22> */
.L_x_63:
[----:B------:R-:W-:Y:S05]  /*3e00*/  BSYNC.RECONVERGENT B3 ;  /* 0x0000000000037941 */ /* 0x000fea0003800200 */
.L_x_62:
[----:B------:R-:W0:Y:S02]  /*3e10*/  LDC.64 R26, c[0x0][0x420] ;  /* 0x00010800ff1a7b82 */ /* 0x000e240000000a00 */
[----:B0-----:R-:W-:-:S05]  /*3e20*/  IMAD.WIDE R26, R0, 0x8, R26 ;  /* 0x00000008001a7825 */ /* 0x001fca00078e021a */
[----:B------:R0:W2:Y:S01]  /*3e30*/  LDG.E.64 R32, desc[UR18][R26.64] ;  /* 0x000000121a207981 */ /* 0x0000a2000c1e1b00 */
[----:B------:R-:W1:Y:S01]  /*3e40*/  MUFU.RCP64H R29, R11 ;  /* 0x0000000b001d7308 */ /* 0x000e620000001800 */
[----:B------:R-:W-:Y:S01]  /*3e50*/  IMAD.MOV.U32 R28, RZ, RZ, 0x1 ;  /* 0x00000001ff1c7424 */ /* 0x000fe200078e00ff */
[----:B------:R-:W-:Y:S01]  /*3e60*/  BSSY.RECONVERGENT B3, `(.L_x_64) ;  /* 0x0000017000037945 */ /* 0x000fe20003800200 */
[----:B0-----:R-:W-:Y:S01]  /*3e70*/  MOV R26, R22 ;  /* 0x00000016001a7202 */ /* 0x001fe20000000f00 */
[----:B------:R-:W-:-:S03]  /*3e80*/  IMAD.MOV.U32 R27, RZ, RZ, R23 ;  /* 0x000000ffff1b7224 */ /* 0x000fc600078e0017 */
        /* <DEDUP_REMOVED lines=20> */
.L_x_65:
[----:B------:R-:W-:Y:S05]  /*3fd0*/  BSYNC.RECONVERGENT B3 ;  /* 0x0000000000037941 */ /* 0x000fea0003800200 */
.L_x_64:
[----:B------:R-:W-:-:S11]  /*3fe0*/  DFMA R28, -R26, R26, R28 ;  /* 0x0000001a1a1c722b */ /* 0x000fd6000000011c */
.L_x_61:
[----:B------:R-:W-:Y:S05]  /*3ff0*/  BSYNC.RECONVERGENT B2 ;  /* 0x0000000000027941 */ /* 0x000fea0003800200 */
.L_x_60:
        /* <DEDUP_REMOVED lines=10> */
[C---:B------:R-:W-:Y:S02]  /*40a0*/  IMAD.WIDE R22, R19.reuse, 0x8, R24 ;  /* 0x0000000813167825 */ /* 0x040fe400078e0218 */
[----:B------:R1:W-:Y:S04]  /*40b0*/  STG.E.64 desc[UR18][R4.64], R30 ;  /* 0x0000001e04007986 */ /* 0x0003e8000c101b12 */
[----:B0-----:R-:W2:Y:S01]  /*40c0*/  LDG.E.64 R10, desc[UR18][R22.64] ;  /* 0x00000012160a7981 */ /* 0x001ea2000c1e1b00 */
[----:B------:R-:W-:Y:S01]  /*40d0*/  BSSY.RECONVERGENT B2, `(.L_x_66) ;  /* 0x000003e000027945 */ /* 0x000fe20003800200 */
[----:B------:R-:W-:Y:S01]  /*40e0*/  IMAD.IADD R0, R19, 0x1, R0 ;  /* 0x0000000113007824 */ /* 0x000fe200078e0200 */
[----:B------:R-:W-:Y:S01]  /*40f0*/  MOV R28, 0x0 ;  /* 0x00000000001c7802 */ /* 0x000fe20000000f00 */
[----:B------:R-:W-:Y:S01]  /*4100*/  IMAD.MOV.U32 R29, RZ, RZ, 0x3ff00000 ;  /* 0x3ff00000ff1d7424 */ /* 0x000fe200078e00ff */
[----:B------:R-:W-:Y:S01]  /*4110*/  CS2R R24, SRZ ;  /* 0x0000000000187805 */ /* 0x000fe2000001ff00 */
[----:B--2---:R-:W-:-:S14]  /*4120*/  DSETP.GT.AND P0, PT, R10, RZ, PT ;  /* 0x000000ff0a00722a */ /* 0x004fdc0003f04000 */
[----:B-1----:R-:W-:Y:S05]  /*4130*/  @!P0 BRA `(.L_x_67) ;  /* 0x0000000000dc8947 */ /* 0x002fea0003800000 */
        /* <DEDUP_REMOVED lines=24> */
.L_x_69:
[----:B------:R-:W-:Y:S05]  /*42c0*/  BSYNC.RECONVERGENT B3 ;  /* 0x0000000000037941 */ /* 0x000fea0003800200 */
.L_x_68:
[----:B------:R-:W0:Y:S02]  /*42d0*/  LDC.64 R24, c[0x0][0x420] ;  /* 0x00010800ff187b82 */ /* 0x000e240000000a00 */
[----:B0-----:R-:W-:-:S05]  /*42e0*/  IMAD.WIDE R24, R0, 0x8, R24 ;  /* 0x0000000800187825 */ /* 0x001fca00078e0218 */
[----:B------:R0:W2:Y:S01]  /*42f0*/  LDG.E.64 R30, desc[UR18][R24.64] ;  /* 0x00000012181e7981 */ /* 0x0000a2000c1e1b00 */
[----:B------:R-:W1:Y:S01]  /*4300*/  MUFU.RCP64H R27, R11 ;  /* 0x0000000b001b7308 */ /* 0x000e620000001800 */
[----:B------:R-:W-:Y:S01]  /*4310*/  IMAD.MOV.U32 R26, RZ, RZ, 0x1 ;  /* 0x00000001ff1a7424 */ /* 0x000fe200078e00ff */
[----:B------:R-:W-:Y:S01]  /*4320*/  BSSY.RECONVERGENT B3, `(.L_x_70) ;  /* 0x0000017000037945 */ /* 0x000fe20003800200 */
[----:B0-----:R-:W-:Y:S01]  /*4330*/  IMAD.MOV.U32 R24, RZ, RZ, R22 ;  /* 0x000000ffff187224 */ /* 0x001fe200078e0016 */
[----:B------:R-:W-:-:S03]  /*4340*/  MOV R25, R23 ;  /* 0x0000001700197202 */ /* 0x000fc60000000f00 */
        /* <DEDUP_REMOVED lines=20> */
.L_x_71:
[----:B------:R-:W-:Y:S05]  /*4490*/  BSYNC.RECONVERGENT B3 ;  /* 0x0000000000037941 */ /* 0x000fea0003800200 */
.L_x_70:
[----:B------:R-:W-:-:S11]  /*44a0*/  DFMA R28, -R24, R24, R26 ;  /* 0x00000018181c722b */ /* 0x000fd6000000011a */
.L_x_67:
[----:B------:R-:W-:Y:S05]  /*44b0*/  BSYNC.RECONVERGENT B2 ;  /* 0x0000000000027941 */ /* 0x000fea0003800200 */
.L_x_66:
[----:B------:R-:W-:Y:S01]  /*44c0*/  UMOV UR12, 0xc924223 ;  /* 0x0c924223000c7882 */ /* 0x000fe20000000000 */
[----:B------:R-:W-:Y:S01]  /*44d0*/  UMOV UR13, 0x3bc79ca1 ;  /* 0x3bc79ca1000d7882 */ /* 0x000fe20000000000 */
[C---:B------:R-:W-:Y:S01]  /*44e0*/  IMAD.WIDE R8, R19.reuse, 0x8, R8 ;  /* 0x0000000813087825 */ /* 0x040fe200078e0208 */
[----:B------:R-:W-:Y:S01]  /*44f0*/  DSETP.GEU.AND P0, PT, R28, UR12, PT ;  /* 0x0000000c1c007e2a */ /* 0x000fe2000bf0e000 */
[----:B------:R-:W0:Y:S02]  /*4500*/  LDCU UR12, c[0x0][0x398] ;  /* 0x00007300ff0c77ac */ /* 0x000e240008000800 */
[C---:B------:R-:W-:Y:S01]  /*4510*/  IMAD.WIDE R6, R19.reuse, 0x8, R6 ;  /* 0x0000000813067825 */ /* 0x040fe200078e0206 */
[----:B------:R3:W-:Y:S02]  /*4520*/  STG.E.64 desc[UR18][R8.64], R10 ;  /* 0x0000000a08007986 */ /* 0x0007e4000c101b12 */
[----:B------:R-:W-:Y:S01]  /*4530*/  FSEL R26, R28, 2.2534666340150459063e-31, P0 ;  /* 0x0c9242231c1a7808 */ /* 0x000fe20000000000 */
[----:B------:R-:W-:Y:S01]  /*4540*/  IMAD.WIDE R22, R19, 0x8, R4 ;  /* 0x0000000813167825 */ /* 0x000fe200078e0204 */
[----:B------:R-:W-:Y:S01]  /*4550*/  FSEL R27, R29, 0.006091669667512178421, P0 ;  /* 0x3bc79ca11d1b7808 */ /* 0x000fe20000000000 */
[----:B------:R3:W-:Y:S02]  /*4560*/  STG.E.64 desc[UR18][R6.64], R24 ;  /* 0x0000001806007986 */ /* 0x0007e4000c101b12 */
[----:B------:R-:W-:-:S02]  /*4570*/  IMAD.IADD R5, R19, 0x1, R0 ;  /* 0x0000000113057824 */ /* 0x000fc400078e0200 */
[----:B------:R3:W-:Y:S03]  /*4580*/  STG.E.64 desc[UR18][R22.64], R26 ;  /* 0x0000001a16007986 */ /* 0x0007e6000c101b12 */
[----:B0-----:R-:W-:-:S13]  /*4590*/  ISETP.GE.AND P0, PT, R5, UR12, PT ;  /* 0x0000000c05007c0c */ /* 0x001fda000bf06270 */
[----:B---3--:R-:W-:Y:S05]  /*45a0*/  @!P0 BRA `(.L_x_72) ;  /* 0xffffffec00248947 */ /* 0x008fea000383ffff */
.L_x_27:
[----:B------:R-:W-:Y:S05]  /*45b0*/  BSYNC.RECONVERGENT B1 ;  /* 0x0000000000017941 */ /* 0x000fea0003800200 */
.L_x_26:
[----:B------:R-:W-:-:S03]  /*45c0*/  UMOV UR12, 0xffffffff ;  /* 0xffffffff000c7882 */ /* 0x000fc60000000000 */
[----:B------:R-:W-:Y:S05]  /*45d0*/  BRA.DIV UR12, `(.L_x_73) ;  /* 0x000000620c6c7947 */ /* 0x000fea000b800000 */
[----:B------:R-:W-:Y:S06]  /*45e0*/  BAR.SYNC.DEFER_BLOCKING 0x0 ;  /* 0x0000000000007b1d */ /* 0x000fec0000010000 */
.L_x_217:
[----:B------:R-:W-:Y:S04]  /*45f0*/  BSSY B0, `(.L_x_74) ;  /* 0x0000017000007945 */ /* 0x000fe80003800000 */
[----:B------:R-:W-:Y:S05]  /*4600*/  @P5 BRA `(.L_x_75) ;  /* 0x0000000000545947 */ /* 0x000fea0003800000 */
[----:B------:R-:W3:Y:S01]  /*4610*/  S2R R5, SR_LANEID ;  /* 0x0000000000057919 */ /* 0x000ee20000000000 */
[----:B------:R-:W-:Y:S02]  /*4620*/  VOTEU.ANY UR12, UPT, PT ;  /* 0x00000000000c7886 */ /* 0x000fe400038e0100 */
[----:B------:R-:W3:Y:S08]  /*4630*/  FLO.U32 R4, UR12 ;  /* 0x0000000c00047d00 */ /* 0x000ef000080e0000 */
[----:B------:R-:W4:Y:S01]  /*4640*/  POPC R0, UR12 ;  /* 0x0000000c00007d09 */ /* 0x000f220008000000 */
[----:B---3--:R-:W-:Y:S01]  /*4650*/  ISETP.EQ.U32.AND P0, PT, R4, R5, PT ;  /* 0x000000050400720c */ /* 0x008fe20003f02070 */
[----:B----4-:R-:W-:-:S12]  /*4660*/  IMAD R5, R0, UR10, RZ ;  /* 0x0000000a00057c24 */ /* 0x010fd8000f8e02ff */
[----:B------:R-:W-:Y:S06]  /*4670*/  @P0 MEMBAR.ALL.GPU ;  /* 0x0000000000000992 */ /* 0x000fec000000a000 */
[----:B------:R-:W-:-:S00]  /*4680*/  @P0 ERRBAR ;  /* 0x00000000000009ab */ /* 0x000fc00000000000 */
[----:B------:R-:W-:Y:S06]  /*4690*/  @P0 CGAERRBAR ;  /* 0x00000000000005ab */ /* 0x000fec0000000000 */
[----:B------:R-:W3:Y:S01]  /*46a0*/  @P0 ATOM.E.ADD.STRONG.GPU PT, R5, desc[UR18][R46.64+0x4], R5 ;  /* 0x800004052e05098a */ /* 0x000ee200081ef112 */
[----:B012--5:R-:W0:Y:S02]  /*46b0*/  S2R R6, SR_LTMASK ;  /* 0x0000000000067919 */ /* 0x027e240000003900 */
[----:B0-----:R-:W-:-:S04]  /*46c0*/  LOP3.LUT R6, R6, UR12, RZ, 0xc0, !PT ;  /* 0x0000000c06067c12 */ /* 0x001fc8000f8ec0ff */
[----:B------:R-:W0:Y:S01]  /*46d0*/  POPC R7, R6 ;  /* 0x0000000600077309 */ /* 0x000e220000000000 */
[----:B---3--:R-:W0:Y:S02]  /*46e0*/  SHFL.IDX PT, R0, R5, R4, 0x1f ;  /* 0x00001f0405007589 */ /* 0x008e2400000e0000 */
[----:B0-----:R-:W-:-:S07]  /*46f0*/  IMAD R0, R7, UR10, R0 ;  /* 0x0000000a07007c24 */ /* 0x001fce000f8e0200 */
.L_x_76:
[----:B------:R-:W2:Y:S04]  /*4700*/  LD.E.STRONG.GPU R5, desc[UR18][R46.64+0x4] ;  /* 0x000004122e057980 */ /* 0x000ea8000c10f900 */
[----:B--2---:R-:W-:Y:S01]  /*4710*/  CCTL.IVALL ;  /* 0x00000000ff00798f */ /* 0x004fe20002000000 */
[----:B------:R-:W-:Y:S05]  /*4720*/  YIELD ;  /* 0x0000000000007946 */ /* 0x000fea0003800000 */
[----:B------:R-:W-:-:S04]  /*4730*/  LOP3.LUT R5, R5, R0, RZ, 0x3c, !PT ;  /* 0x0000000005057212 */ /* 0x000fc800078e3cff */
[----:B------:R-:W-:-:S13]  /*4740*/  ISETP.GT.AND P0, PT, R5, -0x1, PT ;  /* 0xffffffff0500780c */ /* 0x000fda0003f04270 */
[----:B------:R-:W-:Y:S05]  /*4750*/  @P0 BRA `(.L_x_76) ;  /* 0xfffffffc00e80947 */ /* 0x000fea000383ffff */
.L_x_75:
[----:B------:R-:W-:Y:S05]  /*4760*/  BSYNC B0 ;  /* 0x0000000000007941 */ /* 0x000fea0003800000 */
.L_x_74:
[----:B------:R-:W-:-:S03]  /*4770*/  UMOV UR12, 0xffffffff ;  /* 0xffffffff000c7882 */ /* 0x000fc60000000000 */
[----:B------:R-:W-:Y:S05]  /*4780*/  BRA.DIV UR12, `(.L_x_77) ;  /* 0x000000620c307947 */ /* 0x000fea000b800000 */
[----:B------:R-:W-:Y:S06]  /*4790*/  BAR.SYNC.DEFER_BLOCKING 0x0 ;  /* 0x0000000000007b1d */ /* 0x000fec0000010000 */
.L_x_220:
[----:B------:R-:W-:Y:S04]  /*47a0*/  BSSY.RECONVERGENT B2, `(.L_x_78) ;  /* 0x0000245000027945 */ /* 0x000fe80003800200 */
[----:B------:R-:W-:Y:S05]  /*47b0*/  @P6 BRA `(.L_x_79) ;  /* 0x00000024000c6947 */ /* 0x000fea0003800000 */
[----:B012---:R-:W-:-:S07]  /*47c0*/  IMAD.MOV.U32 R11, RZ, RZ, R20 ;  /* 0x000000ffff0b7224 */ /* 0x007fce00078e0014 */
.L_x_112:
[----:B0-----:R-:W0:Y:S08]  /*47d0*/  LDC.64 R38, c[0x0][0x390] ;  /* 0x0000e400ff267b82 */ /* 0x001e300000000a00 */
[----:B------:R-:W1:Y:S08]  /*47e0*/  LDC.64 R36, c[0x0][0x3e8] ;  /* 0x0000fa00ff247b82 */ /* 0x000e700000000a00 */
[----:B------:R-:W2:Y:S01]  /*47f0*/  LDC.64 R34, c[0x0][0x3d8] ;  /* 0x0000f600ff227b82 */ /* 0x000ea20000000a00 */
[----:B0-----:R-:W-:-:S06]  /*4800*/  IMAD.WIDE R38, R11, 0x8, R38 ;  /* 0x000000080b267825 */ /* 0x001fcc00078e0226 */
[----:B------:R-:W3:Y:S01]  /*4810*/  LDG.E.64.CONSTANT R38, desc[UR18][R38.64] ;  /* 0x0000001226267981 */ /* 0x000ee2000c1e9b00 */
[----:B------:R-:W-:Y:S01]  /*4820*/  IMAD R10, R11, UR26, RZ ;  /* 0x0000001a0b0a7c24 */ /* 0x000fe2000f8e02ff */
[----:B------:R-:W-:Y:S01]  /*4830*/  MOV R21, UR27 ;  /* 0x0000001b00157c02 */ /* 0x000fe20008000f00 */
[----:B------:R-:W-:Y:S01]  /*4840*/  IMAD.MOV.U32 R32, RZ, RZ, RZ ;  /* 0x000000ffff207224 */ /* 0x000fe200078e00ff */
[----:B------:R-:W-:Y:S01]  /*4850*/  BSSY.RECONVERGENT B1, `(.L_x_80) ;  /* 0x0000235000017945 */ /* 0x000fe20003800200 */
[----:B-1----:R-:W-:Y:S01]  /*4860*/  IMAD.WIDE R36, R10, 0x8, R36 ;  /* 0x000000080a247825 */ /* 0x002fe200078e0224 */
[----:B------:R-:W-:-:S03]  /*4870*/  SHF.R.S32.HI R8, RZ, 0x1f, R10 ;  /* 0x0000001fff087819 */ /* 0x000fc6000001140a */
[----:B------:R-:W-:Y:S02]  /*4880*/  IMAD.MOV.U32 R0, RZ, RZ, RZ ;  /* 0x000000ffff007224 */ /* 0x000fe400078e00ff */
[----:B--2---:R-:W-:-:S05]  /*4890*/  IMAD.WIDE R34, R10, 0x8, R34 ;  /* 0x000000080a227825 */ /* 0x004fca00078e0222 */
[----:B------:R0:W-:Y:S01]  /*48a0*/  STG.E.64 desc[UR18][R34.64], RZ ;  /* 0x000000ff22007986 */ /* 0x0001e2000c101b12 */
[--C-:B---3--:R-:W-:Y:S01]  /*48b0*/  DSETP.MAX.AND P1, P2, RZ, R38.reuse, PT ;  /* 0x00000026ff00722a */ /* 0x108fe20003a2f000 */
[----:B------:R-:W-:Y:S01]  /*48c0*/  IMAD.MOV.U32 R5, RZ, RZ, R38 ;  /* 0x000000ffff057224 */ /* 0x000fe200078e0026 */
[----:B------:R-:W-:Y:S01]  /*48d0*/  MOV R9, R39 ;  /* 0x0000002700097202 */ /* 0x000fe20000000f00 */
[----:B-----5:R-:W-:Y:S02]  /*48e0*/  DADD R6, -RZ, -R38 ;  /* 0x00000000ff067229 */ /* 0x020fe40000000926 */
[C---:B------:R-:W-:Y:S01]  /*48f0*/  DSETP.GEU.AND P0, PT, R38.reuse, RZ, PT ;  /* 0x000000ff2600722a */ /* 0x040fe20003f0e000 */
[----:B------:R-:W-:Y:S01]  /*4900*/  SEL R32, R32, R5, P1 ;  /* 0x0000000520207207 */ /* 0x000fe20000800000 */
[----:B------:R-:W-:Y:S01]  /*4910*/  IMAD.WIDE.U32 R4, R21, 0x8, R36 ;  /* 0x0000000815047825 */ /* 0x000fe200078e0024 */
[----:B------:R-:W-:Y:S01]  /*4920*/  FSEL R33, R0, R9, P1 ;  /* 0x0000000900217208 */ /* 0x000fe20000800000 */
[----:B------:R-:W-:-:S02]  /*4930*/  DMUL R28, R38, R2 ;  /* 0x00000002261c7228 */ /* 0x000fc40000000000 */
[----:B------:R-:W-:Y:S01]  /*4940*/  DMUL R26, R38, -R2 ;  /* 0x80000002261a7228 */ /* 0x000fe20000000000 */
[----:B------:R0:W-:Y:S01]  /*4950*/  STG.E.64 desc[UR18][R4.64], RZ ;  /* 0x000000ff04007986 */ /* 0x0001e2000c101b12 */
[----:B------:R-:W-:Y:S02]  /*4960*/  FSEL R30, R6, RZ, !P0 ;  /* 0x000000ff061e7208 */ /* 0x000fe40004000000 */
[----:B------:R-:W-:Y:S01]  /*4970*/  @P2 LOP3.LUT R33, R9, 0x80000, RZ, 0xfc, !PT ;  /* 0x0008000009212812 */ /* 0x000fe200078efcff */
[----:B------:R-:W-:Y:S01]  /*4980*/  IMAD.MOV.U32 R9, RZ, RZ, RZ ;  /* 0x000000ffff097224 */ /* 0x000fe200078e00ff */
[----:B------:R-:W-:-:S04]  /*4990*/  FSEL R31, R7, RZ, !P0 ;  /* 0x000000ff071f7208 */ /* 0x000fc80004000000 */
[----:B------:R-:W-:Y:S02]  /*49a0*/  DMUL R32, R32, R2 ;  /* 0x0000000220207228 */ /* 0x000fe40000000000 */
[----:B------:R-:W-:-:S06]  /*49b0*/  DMUL R30, R2, R30 ;  /* 0x0000001e021e7228 */ /* 0x000fcc0000000000 */
[----:B------:R-:W-:-:S08]  /*49c0*/  DADD R24, R32, 1 ;  /* 0x3ff0000020187429 */ /* 0x000fd00000000000 */
[----:B0-----:R-:W-:-:S11]  /*49d0*/  DADD R24, R30, R24 ;  /* 0x000000001e187229 */ /* 0x001fd60000000018 */
.L_x_111:
[----:B0-----:R-:W0:Y:S08]  /*49e0*/  LDC.64 R48, c[0x0][0x408] ;  /* 0x00010200ff307b82 */ /* 0x001e300000000a00 */
[----:B------:R-:W1:Y:S08]  /*49f0*/  LDC.64 R6, c[0x0][0x3f8] ;  /* 0x0000fe00ff067b82 */ /* 0x000e700000000a00 */
[----:B------:R-:W2:Y:S01]  /*4a00*/  LDC.64 R50, c[0x0][0x400] ;  /* 0x00010000ff327b82 */ /* 0x000ea20000000a00 */
[----:B0-----:R-:W-:-:S06]  /*4a10*/  IMAD.WIDE.U32 R48, R9, 0x8, R48 ;  /* 0x0000000809307825 */ /* 0x001fcc00078e0030 */
[----:B------:R-:W3:Y:S01]  /*4a20*/  LDG.E.64 R48, desc[UR18][R48.64+0x8] ;  /* 0x0000081230307981 */ /* 0x000ee2000c1e1b00 */
[----:B-1----:R-:W-:-:S06]  /*4a30*/  IMAD.WIDE.U32 R6, R9, 0x8, R6 ;  /* 0x0000000809067825 */ /* 0x002fcc00078e0006 */
[----:B------:R-:W5:Y:S01]  /*4a40*/  LDG.E.64 R6, desc[UR18][R6.64+0x8] ;  /* 0x0000081206067981 */ /* 0x000f62000c1e1b00 */
[----:B--2---:R-:W-:-:S06]  /*4a50*/  IMAD.WIDE.U32 R50, R9, 0x8, R50 ;  /* 0x0000000809327825 */ /* 0x004fcc00078e0032 */
[----:B------:R-:W5:Y:S01]  /*4a60*/  LDG.E.64 R50, desc[UR18][R50.64+0x8] ;  /* 0x0000081232327981 */ /* 0x000f62000c1e1b00 */
[----:B------:R-:W-:Y:S02]  /*4a70*/  IMAD.MOV.U32 R22, RZ, RZ, 0x0 ;  /* 0x00000000ff167424 */ /* 0x000fe400078e00ff */
[----:B------:R-:W-:Y:S01]  /*4a80*/  IMAD.MOV.U32 R23, RZ, RZ, 0x3fd80000 ;  /* 0x3fd80000ff177424 */ /* 0x000fe200078e00ff */
[----:B------:R-:W-:Y:S01]  /*4a90*/  IADD3 R60, PT, PT, R9, 0x1, RZ ;  /* 0x00000001093c7810 */ /* 0x000fe20007ffe0ff */
[----:B------:R-:W-:Y:S01]  /*4aa0*/  BSSY.RECONVERGENT B0, `(.L_x_81) ;  /* 0x000001e000007945 */ /* 0x000fe20003800200 */
[----:B------:R-:W-:Y:S02]  /*4ab0*/  MOV R0, R9 ;  /* 0x0000000900007202 */ /* 0x000fe40000000f00 */
[----:B------:R-:W-:Y:S01]  /*4ac0*/  ISETP.NE.AND P0, PT, R60, UR26, PT ;  /* 0x0000001a3c007c0c */ /* 0x000fe2000bf05270 */
[----:B------:R-:W-:Y:S01]  /*4ad0*/  IMAD.MOV.U32 R9, RZ, RZ, R60 ;  /* 0x000000ffff097224 */ /* 0x000fe200078e003c */
[----:B---3--:R-:W0:Y:S01]  /*4ae0*/  MUFU.RSQ64H R55, R49 ;  /* 0x0000003100377308 */ /* 0x008e220000001c00 */
[----:B------:R-:W-:-:S06]  /*4af0*/  IADD3 R54, PT, PT, R49, -0x3500000, RZ ;  /* 0xfcb0000031367810 */ /* 0x000fcc0007ffe0ff */
[----:B0-----:R-:W-:-:S08]  /*4b00*/  DMUL R4, R54, R54 ;  /* 0x0000003636047228 */ /* 0x001fd00000000000 */
[----:B------:R-:W-:-:S08]  /*4b10*/  DFMA R4, R48, -R4, 1 ;  /* 0x3ff000003004742b */ /* 0x000fd00000000804 */
[----:B------:R-:W-:Y:S02]  /*4b20*/  DFMA R22, R4, R22, 0.5 ;  /* 0x3fe000000416742b */ /* 0x000fe40000000016 */
[----:B------:R-:W-:-:S08]  /*4b30*/  DMUL R4, R54, R4 ;  /* 0x0000000436047228 */ /* 0x000fd00000000000 */
[----:B------:R-:W-:Y:S01]  /*4b40*/  DFMA R22, R22, R4, R54 ;  /* 0x000000041616722b */ /* 0x000fe20000000036 */
[----:B------:R-:W-:-:S07]  /*4b50*/  ISETP.GE.U32.AND P1, PT, R54, 0x7ca00000, PT ;  /* 0x7ca000003600780c */ /* 0x000fce0003f26070 */
[----:B------:R-:W-:Y:S02]  /*4b60*/  DMUL R56, R48, R22 ;  /* 0x0000001630387228 */ /* 0x000fe40000000000 */
[----:B------:R-:W-:Y:S02]  /*4b70*/  VIADD R5, R23, 0xfff00000 ;  /* 0xfff0000017057836 */ /* 0x000fe40000000000 */
[----:B------:R-:W-:-:S04]  /*4b80*/  IMAD.MOV.U32 R4, RZ, RZ, R22 ;  /* 0x000000ffff047224 */ /* 0x000fc800078e0016 */
[----:B------:R-:W-:-:S08]  /*4b90*/  DFMA R58, R56, -R56, R48 ;  /* 0x80000038383a722b */ /* 0x000fd00000000030 */
[----:B------:R-:W-:Y:S01]  /*4ba0*/  DFMA R52, R58, R4, R56 ;  /* 0x000000043a34722b */ /* 0x000fe20000000038 */
[----:B------:R-:W-:Y:S10]  /*4bb0*/  @!P1 BRA `(.L_x_82) ;  /* 0x0000000000309947 */ /* 0x000ff40003800000 */
[----:B------:R-:W-:Y:S01]  /*4bc0*/  IMAD.MOV.U32 R55, RZ, RZ, R54 ;  /* 0x000000ffff377224 */ /* 0x000fe200078e0036 */
[----:B------:R-:W-:Y:S01]  /*4bd0*/  MOV R23, R58 ;  /* 0x0000003a00177202 */ /* 0x000fe20000000f00 */
[----:B------:R-:W-:Y:S01]  /*4be0*/  IMAD.MOV.U32 R52, RZ, RZ, R22 ;  /* 0x000000ffff347224 */ /* 0x000fe200078e0016 */
[----:B------:R-:W-:Y:S01]  /*4bf0*/  MOV R16, R57 ;  /* 0x0000003900107202 */ /* 0x000fe20000000f00 */
[----:B------:R-:W-:Y:S01]  /*4c00*/  IMAD.MOV.U32 R54, RZ, RZ, R5 ;  /* 0x000000ffff367224 */ /* 0x000fe200078e0005 */
[----:B------:R-:W-:Y:S01]  /*4c10*/  MOV R5, R48 ;  /* 0x0000003000057202 */ /* 0x000fe20000000f00 */
[----:B------:R-:W-:Y:S01]  /*4c20*/  IMAD.MOV.U32 R22, RZ, RZ, R59 ;  /* 0x000000ffff167224 */ /* 0x000fe200078e003b */
[----:B------:R-:W-:Y:S01]  /*4c30*/  MOV R53, 0x4c70 ;  /* 0x00004c7000357802 */ /* 0x000fe20000000f00 */
[----:B------:R-:W-:Y:S02]  /*4c40*/  IMAD.MOV.U32 R21, RZ, RZ, R56 ;  /* 0x000000ffff157224 */ /* 0x000fe400078e0038 */
[----:B------:R-:W-:-:S07]  /*4c50*/  IMAD.MOV.U32 R4, RZ, RZ, R49 ;  /* 0x000000ffff047224 */ /* 0x000fce00078e0031 */
[----:B-----5:R-:W-:Y:S05]  /*4c60*/  CALL.REL.NOINC `($__internal_1_$__cuda_sm20_dsqrt_rn_f64_mediumpath_v1) ;  /* 0x0000007000147944 */ /* 0x020fea0003c00000 */
[----:B------:R-:W-:-:S07]  /*4c70*/  IMAD.MOV.U32 R53, RZ, RZ, R23 ;  /* 0x000000ffff357224 */ /* 0x000fce00078e0017 */
.L_x_82:
[----:B------:R-:W-:Y:S05]  /*4c80*/  BSYNC.RECONVERGENT B0 ;  /* 0x0000000000007941 */ /* 0x000fea0003800200 */
.L_x_81:
[----:B-----5:R-:W-:Y:S01]  /*4c90*/  DMUL R4, R6, R52 ;  /* 0x0000003406047228 */ /* 0x020fe20000000000 */
[----:B------:R-:W-:Y:S01]  /*4ca0*/  MOV R22, 0x1 ;  /* 0x0000000100167802 */ /* 0x000fe20000000f00 */
[----:B------:R-:W0:Y:S01]  /*4cb0*/  LDCU.64 UR12, c[0x0][0x3b8] ;  /* 0x00007700ff0c77ac */ /* 0x000e220008000a00 */
[----:B------:R-:W1:Y:S01]  /*4cc0*/  LDC R16, c[0x0][0x3bc] ;  /* 0x0000ef00ff107b82 */ /* 0x000e620000000800 */
[----:B------:R-:W-:Y:S02]  /*4cd0*/  BSSY.RECONVERGENT B3, `(.L_x_83) ;  /* 0x0000015000037945 */ /* 0x000fe40003800200 */
[----:B------:R-:W2:Y:S02]  /*4ce0*/  MUFU.RCP64H R23, R5 ;  /* 0x0000000500177308 */ /* 0x000ea40000001800 */
[----:B--2---:R-:W-:Y:S01]  /*4cf0*/  DFMA R54, -R4, R22, 1 ;  /* 0x3ff000000436742b */ /* 0x004fe20000000116 */
[----:B-1----:R-:W-:-:S07]  /*4d00*/  FSETP.GEU.AND P2, PT, |R16|, 6.5827683646048100446e-37, PT ;  /* 0x036000001000780b */ /* 0x002fce0003f4e200 */
[----:B------:R-:W-:-:S08]  /*4d10*/  DFMA R54, R54, R54, R54 ;  /* 0x000000363636722b */ /* 0x000fd00000000036 */
[----:B------:R-:W-:-:S08]  /*4d20*/  DFMA R54, R22, R54, R22 ;  /* 0x000000361636722b */ /* 0x000fd00000000016 */
[----:B------:R-:W-:-:S08]  /*4d30*/  DFMA R56, -R4, R54, 1 ;  /* 0x3ff000000438742b */ /* 0x000fd00000000136 */
[----:B------:R-:W-:-:S08]  /*4d40*/  DFMA R56, R54, R56, R54 ;  /* 0x000000383638722b */ /* 0x000fd00000000036 */
[----:B0-----:R-:W-:-:S08]  /*4d50*/  DMUL R22, R56, UR12 ;  /* 0x0000000c38167c28 */ /* 0x001fd00008000000 */
[----:B------:R-:W-:-:S08]  /*4d60*/  DFMA R54, -R4, R22, UR12 ;  /* 0x0000000c04367e2b */ /* 0x000fd00008000116 */
[----:B------:R-:W-:-:S10]  /*4d70*/  DFMA R22, R56, R54, R22 ;  /* 0x000000363816722b */ /* 0x000fd40000000016 */
[----:B------:R-:W-:-:S05]  /*4d80*/  FFMA R21, RZ, R5, R23 ;  /* 0x00000005ff157223 */ /* 0x000fca0000000017 */
[----:B------:R-:W-:-:S13]  /*4d90*/  FSETP.GT.AND P1, PT, |R21|, 1.469367938527859385e-39, PT ;  /* 0x001000001500780b */ /* 0x000fda0003f24200 */
[----:B------:R-:W-:Y:S05]  /*4da0*/  @P1 BRA P2, `(.L_x_84) ;  /* 0x00000000001c1947 */ /* 0x000fea0001000000 */
[----:B------:R-:W0:Y:S01]  /*4db0*/  LDCU.64 UR12, c[0x0][0x3b8] ;  /* 0x00007700ff0c77ac */ /* 0x000e220008000a00 */
[----:B------:R-:W-:Y:S01]  /*4dc0*/  IMAD.MOV.U32 R16, RZ, RZ, R4 ;  /* 0x000000ffff107224 */ /* 0x000fe200078e0004 */
[----:B------:R-:W-:Y:S01]  /*4dd0*/  MOV R21, 0x4e20 ;  /* 0x00004e2000157802 */ /* 0x000fe20000000f00 */
[----:B------:R-:W-:Y:S01]  /*4de0*/  IMAD.MOV.U32 R57, RZ, RZ, R5 ;  /* 0x000000ffff397224 */ /* 0x000fe200078e0005 */
[----:B0-----:R-:W-:Y:S01]  /*4df0*/  MOV R23, UR12 ;  /* 0x0000000c00177c02 */ /* 0x001fe20008000f00 */
[----:B------:R-:W-:-:S07]  /*4e00*/  IMAD.U32 R22, RZ, RZ, UR13 ;  /* 0x0000000dff167e24 */ /* 0x000fce000f8e00ff */
[----:B------:R-:W-:Y:S05]  /*4e10*/  CALL.REL.NOINC `($__internal_0_$__cuda_sm20_div_rn_f64_full) ;  /* 0x0000006800107944 */ /* 0x000fea0003c00000 */
.L_x_84:
[----:B------:R-:W-:Y:S05]  /*4e20*/  BSYNC.RECONVERGENT B3 ;  /* 0x0000000000037941 */ /* 0x000fea0003800200 */
.L_x_83:
[----:B------:R-:W0:Y:S01]  /*4e30*/  MUFU.RCP64H R5, R23 ;  /* 0x0000001700057308 */ /* 0x000e220000001800 */
[----:B------:R-:W-:Y:S01]  /*4e40*/  IMAD.MOV.U32 R4, RZ, RZ, 0x1 ;  /* 0x00000001ff047424 */ /* 0x000fe200078e00ff */
[----:B------:R-:W1:Y:S01]  /*4e50*/  LDCU.64 UR12, c[0x0][0x3a8] ;  /* 0x00007500ff0c77ac */ /* 0x000e620008000a00 */
[----:B------:R-:W2:Y:S01]  /*4e60*/  LDC R16, c[0x0][0x3ac] ;  /* 0x0000eb00ff107b82 */ /* 0x000ea20000000800 */
[----:B------:R-:W-:Y:S03]  /*4e70*/  BSSY.RECONVERGENT B3, `(.L_x_85) ;  /* 0x0000016000037945 */ /* 0x000fe60003800200 */
[----:B0-----:R-:W-:-:S08]  /*4e80*/  DFMA R54, R4, -R22, 1 ;  /* 0x3ff000000436742b */ /* 0x001fd00000000816 */
[----:B------:R-:W-:Y:S01]  /*4e90*/  DFMA R54, R54, R54, R54 ;  /* 0x000000363636722b */ /* 0x000fe20000000036 */
[----:B--2---:R-:W-:-:S07]  /*4ea0*/  FSETP.GEU.AND P2, PT, |R16|, 6.5827683646048100446e-37, PT ;  /* 0x036000001000780b */ /* 0x004fce0003f4e200 */
[----:B------:R-:W-:-:S08]  /*4eb0*/  DFMA R54, R4, R54, R4 ;  /* 0x000000360436722b */ /* 0x000fd00000000004 */
[----:B------:R-:W-:-:S08]  /*4ec0*/  DFMA R56, R54, -R22, 1 ;  /* 0x3ff000003638742b */ /* 0x000fd00000000816 */
[----:B------:R-:W-:-:S08]  /*4ed0*/  DFMA R56, R54, R56, R54 ;  /* 0x000000383638722b */ /* 0x000fd00000000036 */
[----:B-1----:R-:W-:-:S08]  /*4ee0*/  DMUL R4, R56, UR12 ;  /* 0x0000000c38047c28 */ /* 0x002fd00008000000 */
[----:B------:R-:W-:-:S08]  /*4ef0*/  DFMA R54, R4, -R22, UR12 ;  /* 0x0000000c04367e2b */ /* 0x000fd00008000816 */
[----:B------:R-:W-:-:S10]  /*4f00*/  DFMA R4, R56, R54, R4 ;  /* 0x000000363804722b */ /* 0x000fd40000000004 */
[----:B------:R-:W-:-:S05]  /*4f10*/  FFMA R21, RZ, R23, R5 ;  /* 0x00000017ff157223 */ /* 0x000fca0000000005 */
[----:B------:R-:W-:-:S13]  /*4f20*/  FSETP.GT.AND P1, PT, |R21|, 1.469367938527859385e-39, PT ;  /* 0x001000001500780b */ /* 0x000fda0003f24200 */
[----:B------:R-:W-:Y:S05]  /*4f30*/  @P1 BRA P2, `(.L_x_86) ;  /* 0x0000000000241947 */ /* 0x000fea0001000000 */
[----:B------:R-:W0:Y:S01]  /*4f40*/  LDCU.64 UR12, c[0x0][0x3a8] ;  /* 0x00007500ff0c77ac */ /* 0x000e220008000a00 */
[----:B------:R-:W-:Y:S01]  /*4f50*/  MOV R16, R22 ;  /* 0x0000001600107202 */ /* 0x000fe20000000f00 */
[----:B------:R-:W-:Y:S01]  /*4f60*/  IMAD.MOV.U32 R57, RZ, RZ, R23 ;  /* 0x000000ffff397224 */ /* 0x000fe200078e0017 */
[----:B------:R-:W-:Y:S01]  /*4f70*/  MOV R21, 0x4fb0 ;  /* 0x00004fb000157802 */ /* 0x000fe20000000f00 */
[----:B0-----:R-:W-:Y:S01]  /*4f80*/  IMAD.U32 R23, RZ, RZ, UR12 ;  /* 0x0000000cff177e24 */ /* 0x001fe2000f8e00ff */
[----:B------:R-:W-:-:S07]  /*4f90*/  MOV R22, UR13 ;  /* 0x0000000d00167c02 */ /* 0x000fce0008000f00 */
[----:B------:R-:W-:Y:S05]  /*4fa0*/  CALL.REL.NOINC `($__internal_0_$__cuda_sm20_div_rn_f64_full) ;  /* 0x0000006400ac7944 */ /* 0x000fea0003c00000 */
[----:B------:R-:W-:Y:S02]  /*4fb0*/  IMAD.MOV.U32 R4, RZ, RZ, R22 ;  /* 0x000000ffff047224 */ /* 0x000fe400078e0016 */
[----:B------:R-:W-:-:S07]  /*4fc0*/  IMAD.MOV.U32 R5, RZ, RZ, R23 ;  /* 0x000000ffff057224 */ /* 0x000fce00078e0017 */
.L_x_86:
[----:B------:R-:W-:Y:S05]  /*4fd0*/  BSYNC.RECONVERGENT B3 ;  /* 0x0000000000037941 */ /* 0x000fea0003800200 */
.L_x_85:
[----:B------:R-:W0:Y:S01]  /*4fe0*/  MUFU.RCP64H R23, R53 ;  /* 0x0000003500177308 */ /* 0x000e220000001800 */
[----:B------:R-:W-:Y:S01]  /*4ff0*/  MOV R22, 0x1 ;  /* 0x0000000100167802 */ /* 0x000fe20000000f00 */
[----:B------:R-:W1:Y:S01]  /*5000*/  LDCU.64 UR12, c[0x0][0x3c0] ;  /* 0x00007800ff0c77ac */ /* 0x000e620008000a00 */
[----:B------:R-:W-:Y:S01]  /*5010*/  IADD3 R58, P2, PT, R10, R0, RZ ;  /* 0x000000000a3a7210 */ /* 0x000fe20007f5e0ff */
[----:B------:R-:W-:Y:S01]  /*5020*/  BSSY.RECONVERGENT B3, `(.L_x_87) ;  /* 0x0000028000037945 */ /* 0x000fe20003800200 */
[----:B------:R-:W-:-:S03]  /*5030*/  ISETP.NE.AND P1, PT, R0, RZ, PT ;  /* 0x000000ff0000720c */ /* 0x000fc60003f25270 */
[----:B------:R-:W-:Y:S01]  /*5040*/  IMAD.X R21, RZ, RZ, R8, P2 ;  /* 0x000000ffff157224 */ /* 0x000fe200010e0608 */
[----:B------:R-:W-:Y:S01]  /*5050*/  ISETP.GT.AND P2, PT, R0, UR11, PT ;  /* 0x0000000b00007c0c */ /* 0x000fe2000bf44270 */
[----:B------:R-:W-:-:S03]  /*5060*/  IMAD.SHL.U32 R59, R58, 0x8, RZ ;  /* 0x000000083a3b7824 */ /* 0x000fc600078e00ff */
[----:B------:R-:W-:Y:S01]  /*5070*/  SHF.L.U64.HI R58, R58, 0x3, R21 ;  /* 0x000000033a3a7819 */ /* 0x000fe20000010215 */
[----:B0-----:R-:W-:-:S08]  /*5080*/  DFMA R54, R22, -R52, 1 ;  /* 0x3ff000001636742b */ /* 0x001fd00000000834 */
[----:B------:R-:W-:-:S08]  /*5090*/  DFMA R54, R54, R54, R54 ;  /* 0x000000363636722b */ /* 0x000fd00000000036 */
[----:B------:R-:W-:Y:S02]  /*50a0*/  DFMA R22, R22, R54, R22 ;  /* 0x000000361616722b */ /* 0x000fe40000000016 */
[----:B-1----:R-:W-:Y:S01]  /*50b0*/  DMUL R54, R6, UR12 ;  /* 0x0000000c06367c28 */ /* 0x002fe20008000000 */
[----:B------:R-:W0:Y:S05]  /*50c0*/  LDCU.64 UR12, c[0x0][0x3e0] ;  /* 0x00007c00ff0c77ac */ /* 0x000e2a0008000a00 */
[----:B------:R-:W-:-:S08]  /*50d0*/  DFMA R62, R22, -R52, 1 ;  /* 0x3ff00000163e742b */ /* 0x000fd00000000834 */
[----:B------:R-:W-:Y:S01]  /*50e0*/  DFMA R62, R22, R62, R22 ;  /* 0x0000003e163e722b */ /* 0x000fe20000000016 */
[----:B0-----:R-:W-:-:S07]  /*50f0*/  IADD3 R22, P3, PT, R59, UR12, RZ ;  /* 0x0000000c3b167c10 */ /* 0x001fce000ff7e0ff */
[----:B------:R-:W-:Y:S01]  /*5100*/  DMUL R56, R54, R62 ;  /* 0x0000003e36387228 */ /* 0x000fe20000000000 */
[----:B------:R-:W-:-:S07]  /*5110*/  IADD3.X R23, PT, PT, R58, UR13, RZ, P3, !PT ;  /* 0x0000000d3a177c10 */ /* 0x000fce0009ffe4ff */
[----:B------:R-:W-:-:S08]  /*5120*/  DFMA R6, R56, -R52, R54 ;  /* 0x800000343806722b */ /* 0x000fd00000000036 */
[----:B------:R-:W-:Y:S02]  /*5130*/  DFMA R6, R62, R6, R56 ;  /* 0x000000063e06722b */ /* 0x000fe40000000038 */
[----:B------:R-:W-:Y:S01]  /*5140*/  DADD R56, R24, R4 ;  /* 0x0000000018387229 */ /* 0x000fe20000000004 */
[----:B------:R-:W-:-:S04]  /*5150*/  @P1 LEA R62, P3, R0, R34, 0x3 ;  /* 0x00000022003e1211 */ /* 0x000fc800078618ff */
[C---:B------:R-:W-:Y:S02]  /*5160*/  @P1 LEA.HI.X R63, R0.reuse, R35, RZ, 0x3, P3 ;  /* 0x00000023003f1211 */ /* 0x040fe400018f1cff */
[----:B------:R0:W-:Y:S01]  /*5170*/  STG.E.64 desc[UR18][R22.64], R56 ;  /* 0x0000003816007986 */ /* 0x0001e2000c101b12 */
[----:B------:R-:W-:Y:S01]  /*5180*/  FFMA R16, RZ, R53, R7 ;  /* 0x00000035ff107223 */ /* 0x000fe20000000007 */
[----:B0-----:R-:W-:Y:S01]  /*5190*/  @P1 DADD R22, -RZ, -R32 ;  /* 0x00000000ff161229 */ /* 0x001fe20000000920 */
[----:B------:R-:W-:-:S04]  /*51a0*/  @!P2 LEA R56, P3, R0, R36, 0x3 ;  /* 0x000000240038a211 */ /* 0x000fc800078618ff */
[----:B------:R-:W-:Y:S02]  /*51b0*/  @!P2 LEA.HI.X R57, R0, R37, RZ, 0x3, P3 ;  /* 0x000000250039a211 */ /* 0x000fe400018f1cff */
[----:B------:R0:W-:Y:S01]  /*51c0*/  @P1 STG.E.64 desc[UR18][R62.64], R22 ;  /* 0x000000163e001986 */ /* 0x0001e2000c101b12 */
[----:B------:R-:W-:Y:S01]  /*51d0*/  FSETP.GT.AND P1, PT, |R16|, 1.469367938527859385e-39, PT ;  /* 0x001000001000780b */ /* 0x000fe20003f24200 */
[----:B0-----:R-:W-:-:S07]  /*51e0*/  @!P2 DADD R22, -RZ, -R30 ;  /* 0x00000000ff16a229 */ /* 0x001fce000000091e */
[----:B------:R0:W-:Y:S01]  /*51f0*/  @!P2 STG.E.64 desc[UR18][R56.64], R22 ;  /* 0x000000163800a986 */ /* 0x0001e2000c101b12 */
[----:B------:R-:W-:-:S13]  /*5200*/  FSETP.GEU.AND P2, PT, |R55|, 6.5827683646048100446e-37, PT ;  /* 0x036000003700780b */ /* 0x000fda0003f4e200 */
[----:B0-----:R-:W-:Y:S05]  /*5210*/  @P1 BRA P2, `(.L_x_88) ;  /* 0x0000000000201947 */ /* 0x001fea0001000000 */
        /* <DEDUP_REMOVED lines=8> */
.L_x_88:
[----:B------:R-:W-:Y:S05]  /*52a0*/  BSYNC.RECONVERGENT B3 ;  /* 0x0000000000037941 */ /* 0x000fea0003800200 */
.L_x_87:
[----:B------:R-:W-:Y:S01]  /*52b0*/  DADD R48, R48, R48 ;  /* 0x0000000030307229 */ /* 0x000fe20000000030 */
[----:B------:R-:W-:Y:S01]  /*52c0*/  MOV R22, 0x1 ;  /* 0x0000000100167802 */ /* 0x000fe20000000f00 */
[----:B------:R-:W-:Y:S01]  /*52d0*/  DADD R50, R38, -R50 ;  /* 0x0000000026327229 */ /* 0x000fe20000000832 */
[----:B------:R-:W-:Y:S03]  /*52e0*/  BSSY.RECONVERGENT B3, `(.L_x_89) ;  /* 0x0000015000037945 */ /* 0x000fe60003800200 */
[----:B------:R-:W0:Y:S04]  /*52f0*/  MUFU.RCP64H R23, R49 ;  /* 0x0000003100177308 */ /* 0x000e280000001800 */
[----:B------:R-:W-:-:S10]  /*5300*/  DMUL R50, R50, -R50 ;  /* 0x8000003232327228 */ /* 0x000fd40000000000 */
[----:B------:R-:W-:Y:S01]  /*5310*/  FSETP.GEU.AND P2, PT, |R51|, 6.5827683646048100446e-37, PT ;  /* 0x036000003300780b */ /* 0x000fe20003f4e200 */
[----:B0-----:R-:W-:-:S08]  /*5320*/  DFMA R54, -R48, R22, 1 ;  /* 0x3ff000003036742b */ /* 0x001fd00000000116 */
[----:B------:R-:W-:-:S08]  /*5330*/  DFMA R54, R54, R54, R54 ;  /* 0x000000363636722b */ /* 0x000fd00000000036 */
[----:B------:R-:W-:-:S08]  /*5340*/  DFMA R54, R22, R54, R22 ;  /* 0x000000361636722b */ /* 0x000fd00000000016 */
[----:B------:R-:W-:-:S08]  /*5350*/  DFMA R22, -R48, R54, 1 ;  /* 0x3ff000003016742b */ /* 0x000fd00000000136 */
[----:B------:R-:W-:-:S08]  /*5360*/  DFMA R54, R54, R22, R54 ;  /* 0x000000163636722b */ /* 0x000fd00000000036 */
[----:B------:R-:W-:-:S08]  /*5370*/  DMUL R52, R50, R54 ;  /* 0x0000003632347228 */ /* 0x000fd00000000000 */
        /* <DEDUP_REMOVED lines=11> */
.L_x_90:
[----:B------:R-:W-:Y:S05]  /*5430*/  BSYNC.RECONVERGENT B3 ;  /* 0x0000000000037941 */ /* 0x000fea0003800200 */
.L_x_89:
[----:B------:R-:W-:Y:S01]  /*5440*/  IMAD.MOV.U32 R48, RZ, RZ, 0x652b82fe ;  /* 0x652b82feff307424 */ /* 0x000fe200078e00ff */
[----:B------:R-:W-:Y:S01]  /*5450*/  MOV R49, 0x3ff71547 ;  /* 0x3ff7154700317802 */ /* 0x000fe20000000f00 */
[----:B------:R-:W-:Y:S01]  /*5460*/  UMOV UR12, 0xfefa39ef ;  /* 0xfefa39ef000c7882 */ /* 0x000fe20000000000 */
[----:B------:R-:W-:Y:S01]  /*5470*/  UMOV UR13, 0x3fe62e42 ;  /* 0x3fe62e42000d7882 */ /* 0x000fe20000000000 */
[----:B------:R-:W-:Y:S01]  /*5480*/  FSETP.GEU.AND P1, PT, |R23|, 4.1917929649353027344, PT ;  /* 0x4086232b1700780b */ /* 0x000fe20003f2e200 */
[----:B------:R-:W-:Y:S02]  /*5490*/  BSSY.RECONVERGENT B0, `(.L_x_91) ;  /* 0x0000035000007945 */ /* 0x000fe40003800200 */
[----:B------:R-:W-:-:S08]  /*54a0*/  DFMA R48, R22, R48, 6.75539944105574400000e+15 ;  /* 0x433800001630742b */ /* 0x000fd00000000030 */
[----:B------:R-:W-:-:S08]  /*54b0*/  DADD R50, R48, -6.75539944105574400000e+15 ;  /* 0xc338000030327429 */ /* 0x000fd00000000000 */
[----:B------:R-:W-:Y:S01]  /*54c0*/  DFMA R52, R50, -UR12, R22 ;  /* 0x8000000c32347c2b */ /* 0x000fe20008000016 */
[----:B------:R-:W-:Y:S01]  /*54d0*/  UMOV UR12, 0x3b39803f ;  /* 0x3b39803f000c7882 */ /* 0x000fe20000000000 */
[----:B------:R-:W-:-:S06]  /*54e0*/  UMOV UR13, 0x3c7abc9e ;  /* 0x3c7abc9e000d7882 */ /* 0x000fcc0000000000 */
[----:B------:R-:W-:Y:S01]  /*54f0*/  DFMA R52, R50, -UR12, R52 ;  /* 0x8000000c32347c2b */ /* 0x000fe20008000034 */
[----:B------:R-:W-:Y:S01]  /*5500*/  UMOV UR12, 0x69ce2bdf ;  /* 0x69ce2bdf000c7882 */ /* 0x000fe20000000000 */
[----:B------:R-:W-:Y:S01]  /*5510*/  IMAD.MOV.U32 R50, RZ, RZ, -0x35dec16 ;  /* 0xfca213eaff327424 */ /* 0x000fe200078e00ff */
[----:B------:R-:W-:Y:S01]  /*5520*/  UMOV UR13, 0x3e5ade15 ;  /* 0x3e5ade15000d7882 */ /* 0x000fe20000000000 */
[----:B------:R-:W-:-:S06]  /*5530*/  IMAD.MOV.U32 R51, RZ, RZ, 0x3e928af3 ;  /* 0x3e928af3ff337424 */ /* 0x000fcc00078e00ff */
[----:B------:R-:W-:Y:S01]  /*5540*/  DFMA R50, R52, UR12, R50 ;  /* 0x0000000c34327c2b */ /* 0x000fe20008000032 */
[----:B------:R-:W-:Y:S01]  /*5550*/  UMOV UR12, 0x62401315 ;  /* 0x62401315000c7882 */ /* 0x000fe20000000000 */
[----:B------:R-:W-:-:S06]  /*5560*/  UMOV UR13, 0x3ec71dee ;  /* 0x3ec71dee000d7882 */ /* 0x000fcc0000000000 */
[----:B------:R-:W-:Y:S01]  /*5570*/  DFMA R50, R52, R50, UR12 ;  /* 0x0000000c34327e2b */ /* 0x000fe20008000032 */
        /* <DEDUP_REMOVED lines=20> */
[----:B------:R-:W-:-:S08]  /*56c0*/  DFMA R50, R52, R50, UR12 ;  /* 0x0000000c34327e2b */ /* 0x000fd00008000032 */
[----:B------:R-:W-:-:S08]  /*56d0*/  DFMA R50, R52, R50, 1 ;  /* 0x3ff000003432742b */ /* 0x000fd00000000032 */
[----:B------:R-:W-:-:S10]  /*56e0*/  DFMA R50, R52, R50, 1 ;  /* 0x3ff000003432742b */ /* 0x000fd40000000032 */
[----:B------:R-:W-:Y:S01]  /*56f0*/  LEA R53, R48, R51, 0x14 ;  /* 0x0000003330357211 */ /* 0x000fe200078ea0ff */
[----:B------:R-:W-:Y:S01]  /*5700*/  IMAD.MOV.U32 R52, RZ, RZ, R50 ;  /* 0x000000ffff347224 */ /* 0x000fe200078e0032 */
[----:B------:R-:W-:Y:S06]  /*5710*/  @!P1 BRA `(.L_x_92) ;  /* 0x0000000000309947 */ /* 0x000fec0003800000 */
[----:B------:R-:W-:Y:S01]  /*5720*/  FSETP.GEU.AND P2, PT, |R23|, 4.2275390625, PT ;  /* 0x408748001700780b */ /* 0x000fe20003f4e200 */
[C---:B------:R-:W-:Y:S02]  /*5730*/  DADD R52, R22.reuse, +INF ;  /* 0x7ff0000016347429 */ /* 0x040fe40000000000 */
[----:B------:R-:W-:-:S08]  /*5740*/  DSETP.GEU.AND P1, PT, R22, RZ, PT ;  /* 0x000000ff1600722a */ /* 0x000fd00003f2e000 */
[----:B------:R-:W-:Y:S02]  /*5750*/  FSEL R52, R52, RZ, P1 ;  /* 0x000000ff34347208 */ /* 0x000fe40000800000 */
[----:B------:R-:W-:Y:S02]  /*5760*/  @!P2 LEA.HI R16, R48, R48, RZ, 0x1 ;  /* 0x000000303010a211 */ /* 0x000fe400078f08ff */
[----:B------:R-:W-:Y:S02]  /*5770*/  FSEL R53, R53, RZ, P1 ;  /* 0x000000ff35357208 */ /* 0x000fe40000800000 */
[----:B------:R-:W-:-:S04]  /*5780*/  @!P2 SHF.R.S32.HI R21, RZ, 0x1, R16 ;  /* 0x00000001ff15a819 */ /* 0x000fc80000011410 */
[----:B------:R-:W-:Y:S01]  /*5790*/  @!P2 LEA R51, R21, R51, 0x14 ;  /* 0x000000331533a211 */ /* 0x000fe200078ea0ff */
[----:B------:R-:W-:-:S05]  /*57a0*/  @!P2 IMAD.IADD R22, R48, 0x1, -R21 ;  /* 0x000000013016a824 */ /* 0x000fca00078e0a15 */
[----:B------:R-:W-:Y:S01]  /*57b0*/  @!P2 LEA R23, R22, 0x3ff00000, 0x14 ;  /* 0x3ff000001617a811 */ /* 0x000fe200078ea0ff */
[----:B------:R-:W-:-:S06]  /*57c0*/  @!P2 IMAD.MOV.U32 R22, RZ, RZ, RZ ;  /* 0x000000ffff16a224 */ /* 0x000fcc00078e00ff */
[----:B------:R-:W-:-:S11]  /*57d0*/  @!P2 DMUL R52, R50, R22 ;  /* 0x000000163234a228 */ /* 0x000fd60000000000 */
.L_x_92:
[----:B------:R-:W-:Y:S05]  /*57e0*/  BSYNC.RECONVERGENT B0 ;  /* 0x0000000000007941 */ /* 0x000fea0003800200 */
.L_x_91:
[----:B------:R-:W0:Y:S02]  /*57f0*/  LDCU UR12, c[0x0][0x39c] ;  /* 0x00007380ff0c77ac */ /* 0x000e240008000800 */
[----:B0-----:R-:W-:-:S04]  /*5800*/  IMAD R23, R60, UR12, R11 ;  /* 0x0000000c3c177c24 */ /* 0x001fc8000f8e020b */
[----:B------:R-:W-:-:S06]  /*5810*/  IMAD.WIDE R22, R23, 0x8, R42 ;  /* 0x0000000817167825 */ /* 0x000fcc00078e022a */
[----:B------:R-:W2:Y:S01]  /*5820*/  LDG.E.64 R22, desc[UR18][R22.64] ;  /* 0x0000001216167981 */ /* 0x000ea2000c1e1b00 */
[----:B------:R-:W-:Y:S01]  /*5830*/  DSETP.GT.AND P1, PT, R38, RZ, PT ;  /* 0x000000ff2600722a */ /* 0x000fe20003f24000 */
[----:B------:R-:W-:Y:S01]  /*5840*/  BSSY.RECONVERGENT B3, `(.L_x_93) ;  /* 0x0000097000037945 */ /* 0x000fe20003800200 */
[----:B------:R-:W-:-:S04]  /*5850*/  DMUL R6, R52, R6 ;  /* 0x0000000634067228 */ /* 0x000fc80000000000 */
[----:B------:R-:W-:-:S04]  /*5860*/  ISETP.NE.OR P1, PT, R0, RZ, !P1 ;  /* 0x000000ff0000720c */ /* 0x000fc80004f25670 */
[----:B--2---:R-:W-:-:S09]  /*5870*/  DFMA R6, R6, R4, R22 ;  /* 0x000000040606722b */ /* 0x004fd20000000016 */
[----:B------:R-:W-:Y:S05]  /*5880*/  @P1 BRA `(.L_x_94) ;  /* 0x0000000800481947 */ /* 0x000fea0003800000 */
[----:B------:R-:W0:Y:S08]  /*5890*/  LDC.64 R48, c[0x0][0x408] ;  /* 0x00010200ff307b82 */ /* 0x000e300000000a00 */
[----:B------:R-:W1:Y:S08]  /*58a0*/  LDC.64 R56, c[0x0][0x3f8] ;  /* 0x0000fe00ff387b82 */ /* 0x000e700000000a00 */
[----:B------:R-:W2:Y:S01]  /*58b0*/  LDC.64 R50, c[0x0][0x400] ;  /* 0x00010000ff327b82 */ /* 0x000ea20000000a00 */
[----:B------:R-:W-:Y:S01]  /*58c0*/  MOV R4, 0x0 ;  /* 0x0000000000047802 */ /* 0x000fe20000000f00 */
[----:B------:R-:W-:Y:S01]  /*58d0*/  IMAD.MOV.U32 R5, RZ, RZ, 0x3fd80000 ;  /* 0x3fd80000ff057424 */ /* 0x000fe200078e00ff */
[----:B------:R-:W3:Y:S01]  /*58e0*/  LDCU.64 UR12, c[0x0][0x3c0] ;  /* 0x00007800ff0c77ac */ /* 0x000ee20008000a00 */
[----:B0-----:R-:W4:Y:S04]  /*58f0*/  LDG.E.64 R48, desc[UR18][R48.64] ;  /* 0x0000001230307981 */ /* 0x001f28000c1e1b00 */
[----:B-1----:R-:W3:Y:S04]  /*5900*/  LDG.E.64 R56, desc[UR18][R56.64] ;  /* 0x0000001238387981 */ /* 0x002ee8000c1e1b00 */
[----:B--2---:R-:W5:Y:S01]  /*5910*/  LDG.E.64 R50, desc[UR18][R50.64] ;  /* 0x0000001232327981 */ /* 0x004f62000c1e1b00 */
[----:B----4-:R-:W0:Y:S01]  /*5920*/  MUFU.RSQ64H R55, R49 ;  /* 0x0000003100377308 */ /* 0x010e220000001c00 */
[----:B------:R-:W-:-:S05]  /*5930*/  VIADD R54, R49, 0xfcb00000 ;  /* 0xfcb0000031367836 */ /* 0x000fca0000000000 */
[----:B------:R-:W-:Y:S01]  /*5940*/  ISETP.GE.U32.AND P1, PT, R54, 0x7ca00000, PT ;  /* 0x7ca000003600780c */ /* 0x000fe20003f26070 */
[----:B---3--:R-:W-:Y:S02]  /*5950*/  DMUL R56, R56, UR12 ;  /* 0x0000000c38387c28 */ /* 0x008fe40008000000 */
[----:B0-----:R-:W-:-:S08]  /*5960*/  DMUL R22, R54, R54 ;  /* 0x0000003636167228 */ /* 0x001fd00000000000 */
[----:B------:R-:W-:-:S08]  /*5970*/  DFMA R22, R48, -R22, 1 ;  /* 0x3ff000003016742b */ /* 0x000fd00000000816 */
[----:B------:R-:W-:Y:S02]  /*5980*/  DFMA R4, R22, R4, 0.5 ;  /* 0x3fe000001604742b */ /* 0x000fe40000000004 */
[----:B------:R-:W-:-:S08]  /*5990*/  DMUL R22, R54, R22 ;  /* 0x0000001636167228 */ /* 0x000fd00000000000 */
[----:B------:R-:W-:-:S08]  /*59a0*/  DFMA R22, R4, R22, R54 ;  /* 0x000000160416722b */ /* 0x000fd00000000036 */
[----:B------:R-:W-:Y:S02]  /*59b0*/  DMUL R60, R48, R22 ;  /* 0x00000016303c7228 */ /* 0x000fe40000000000 */
[----:B------:R-:W-:Y:S01]  /*59c0*/  VIADD R5, R23, 0xfff00000 ;  /* 0xfff0000017057836 */ /* 0x000fe20000000000 */
[----:B------:R-:W-:-:S05]  /*59d0*/  MOV R4, R22 ;  /* 0x0000001600047202 */ /* 0x000fca0000000f00 */
[----:B------:R-:W-:-:S08]  /*59e0*/  DFMA R62, R60, -R60, R48 ;  /* 0x8000003c3c3e722b */ /* 0x000fd00000000030 */
[----:B------:R-:W-:Y:S01]  /*59f0*/  DFMA R52, R62, R4, R60 ;  /* 0x000000043e34722b */ /* 0x000fe2000000003c */
[----:B------:R-:W-:Y:S10]  /*5a00*/  @!P1 BRA `(.L_x_95) ;  /* 0x0000000000309947 */ /* 0x000ff40003800000 */
        /* <DEDUP_REMOVED lines=8> */
[----:B------:R-:W-:Y:S02]  /*5a90*/  IMAD.MOV.U32 R16, RZ, RZ, R61 ;  /* 0x000000ffff107224 */ /* 0x000fe400078e003d */
[----:B------:R-:W-:-:S07]  /*5aa0*/  IMAD.MOV.U32 R5, RZ, RZ, R48 ;  /* 0x000000ffff057224 */ /* 0x000fce00078e0030 */
[----:B-----5:R-:W-:Y:S05]  /*5ab0*/  CALL.REL.NOINC `($__internal_1_$__cuda_sm20_dsqrt_rn_f64_mediumpath_v1) ;  /* 0x0000006000807944 */ /* 0x020fea0003c00000 */
[----:B------:R-:W-:-:S07]  /*5ac0*/  IMAD.MOV.U32 R53, RZ, RZ, R23 ;  /* 0x000000ffff357224 */ /* 0x000fce00078e0017 */
.L_x_95:
[----:B------:R-:W0:Y:S01]  /*5ad0*/  MUFU.RCP64H R23, R53 ;  /* 0x0000003500177308 */ /* 0x000e220000001800 */
[----:B------:R-:W-:Y:S01]  /*5ae0*/  IMAD.MOV.U32 R22, RZ, RZ, 0x1 ;  /* 0x00000001ff167424 */ /* 0x000fe200078e00ff */
[----:B------:R-:W-:Y:S01]  /*5af0*/  FSETP.GEU.AND P2, PT, |R57|, 6.5827683646048100446e-37, PT ;  /* 0x036000003900780b */ /* 0x000fe20003f4e200 */
[----:B------:R-:W-:Y:S04]  /*5b00*/  BSSY.RECONVERGENT B4, `(.L_x_96) ;  /* 0x0000014000047945 */ /* 0x000fe80003800200 */
[----:B0-----:R-:W-:-:S08]  /*5b10*/  DFMA R4, R22, -R52, 1 ;  /* 0x3ff000001604742b */ /* 0x001fd00000000834 */
[----:B------:R-:W-:-:S08]  /*5b20*/  DFMA R4, R4, R4, R4 ;  /* 0x000000040404722b */ /* 0x000fd00000000004 */
[----:B------:R-:W-:-:S08]  /*5b30*/  DFMA R4, R22, R4, R22 ;  /* 0x000000041604722b */ /* 0x000fd00000000016 */
[----:B------:R-:W-:-:S08]  /*5b40*/  DFMA R54, R4, -R52, 1 ;  /* 0x3ff000000436742b */ /* 0x000fd00000000834 */
[----:B------:R-:W-:-:S08]  /*5b50*/  DFMA R54, R4, R54, R4 ;  /* 0x000000360436722b */ /* 0x000fd00000000004 */
[----:B------:R-:W-:-:S08]  /*5b60*/  DMUL R22, R56, R54 ;  /* 0x0000003638167228 */ /* 0x000fd00000000000 */
[----:B------:R-:W-:-:S08]  /*5b70*/  DFMA R4, R22, -R52, R56 ;  /* 0x800000341604722b */ /* 0x000fd00000000038 */
[----:B------:R-:W-:-:S10]  /*5b80*/  DFMA R4, R54, R4, R22 ;  /* 0x000000043604722b */ /* 0x000fd40000000016 */
[----:B------:R-:W-:-:S05]  /*5b90*/  FFMA R16, RZ, R53, R5 ;  /* 0x00000035ff107223 */ /* 0x000fca0000000005 */
[----:B------:R-:W-:-:S13]  /*5ba0*/  FSETP.GT.AND P1, PT, |R16|, 1.469367938527859385e-39, PT ;  /* 0x001000001000780b */ /* 0x000fda0003f24200 */
[----:B------:R-:W-:Y:S05]  /*5bb0*/  @P1 BRA P2, `(.L_x_97) ;  /* 0x0000000000201947 */ /* 0x000fea0001000000 */
[----:B------:R-:W-:Y:S01]  /*5bc0*/  IMAD.MOV.U32 R22, RZ, RZ, R57 ;  /* 0x000000ffff167224 */ /* 0x000fe200078e0039 */
[----:B------:R-:W-:Y:S01]  /*5bd0*/  MOV R23, R56 ;  /* 0x0000003800177202 */ /* 0x000fe20000000f00 */
[----:B------:R-:W-:Y:S01]  /*5be0*/  IMAD.MOV.U32 R16, RZ, RZ, R52 ;  /* 0x000000ffff107224 */ /* 0x000fe200078e0034 */
[----:B------:R-:W-:Y:S02]  /*5bf0*/  MOV R57, R53 ;  /* 0x0000003500397202 */ /* 0x000fe40000000f00 */
[----:B------:R-:W-:-:S07]  /*5c00*/  MOV R21, 0x5c20 ;  /* 0x00005c2000157802 */ /* 0x000fce0000000f00 */
[----:B-----5:R-:W-:Y:S05]  /*5c10*/  CALL.REL.NOINC `($__internal_0_$__cuda_sm20_div_rn_f64_full) ;  /* 0x0000005800907944 */ /* 0x020fea0003c00000 */
[----:B------:R-:W-:Y:S02]  /*5c20*/  IMAD.MOV.U32 R4, RZ, RZ, R22 ;  /* 0x000000ffff047224 */ /* 0x000fe400078e0016 */
[----:B------:R-:W-:-:S07]  /*5c30*/  IMAD.MOV.U32 R5, RZ, RZ, R23 ;  /* 0x000000ffff057224 */ /* 0x000fce00078e0017 */
.L_x_97:
[----:B------:R-:W-:Y:S05]  /*5c40*/  BSYNC.RECONVERGENT B4 ;  /* 0x0000000000047941 */ /* 0x000fea0003800200 */
.L_x_96:
[----:B------:R-:W-:Y:S01]  /*5c50*/  DADD R48, R48, R48 ;  /* 0x0000000030307229 */ /* 0x000fe20000000030 */
[----:B------:R-:W-:Y:S01]  /*5c60*/  MOV R54, 0x1 ;  /* 0x0000000100367802 */ /* 0x000fe20000000f00 */
[----:B-----5:R-:W-:Y:S01]  /*5c70*/  DADD R50, R38, -R50 ;  /* 0x0000000026327229 */ /* 0x020fe20000000832 */
        /* <DEDUP_REMOVED lines=21> */
.L_x_99:
[----:B------:R-:W-:Y:S05]  /*5dd0*/  BSYNC.RECONVERGENT B4 ;  /* 0x0000000000047941 */ /* 0x000fea0003800200 */
.L_x_98:
        /* <DEDUP_REMOVED lines=58> */
.L_x_101:
[----:B------:R-:W-:Y:S05]  /*6180*/  BSYNC.RECONVERGENT B0 ;  /* 0x0000000000007941 */ /* 0x000fea0003800200 */
.L_x_100:
[----:B------:R-:W-:-:S08]  /*6190*/  DMUL R4, R50, R4 ;  /* 0x0000000432047228 */ /* 0x000fd00000000000 */
[----:B------:R-:W-:-:S11]  /*61a0*/  DFMA R6, R28, R4, R6 ;  /* 0x000000041c06722b */ /* 0x000fd60000000006 */
.L_x_94:
[----:B------:R-:W-:Y:S05]  /*61b0*/  BSYNC.RECONVERGENT B3 ;  /* 0x0000000000037941 */ /* 0x000fea0003800200 */
.L_x_93:
[----:B------:R-:W-:Y:S01]  /*61c0*/  DSETP.GEU.AND P1, PT, R38, RZ, PT ;  /* 0x000000ff2600722a */ /* 0x000fe20003f2e000 */
[----:B------:R-:W-:Y:S05]  /*61d0*/  BSSY.RECONVERGENT B3, `(.L_x_102) ;  /* 0x0000097000037945 */ /* 0x000fea0003800200 */
[----:B------:R-:W-:-:S13]  /*61e0*/  ISETP.NE.OR P1, PT, R0, UR27, P1 ;  /* 0x0000001b00007c0c */ /* 0x000fda0008f25670 */
[----:B------:R-:W-:Y:S05]  /*61f0*/  @P1 BRA `(.L_x_103) ;  /* 0x0000000800501947 */ /* 0x000fea0003800000 */
[----:B------:R-:W-:Y:S01]  /*6200*/  IMAD.U32 R48, RZ, RZ, UR6 ;  /* 0x00000006ff307e24 */ /* 0x000fe2000f8e00ff */
[----:B------:R-:W-:Y:S01]  /*6210*/  MOV R49, UR7 ;  /* 0x0000000700317c02 */ /* 0x000fe20008000f00 */
[----:B------:R-:W-:Y:S02]  /*6220*/  IMAD.U32 R56, RZ, RZ, UR8 ;  /* 0x00000008ff387e24 */ /* 0x000fe4000f8e00ff */
[----:B------:R-:W-:Y:S01]  /*6230*/  IMAD.U32 R57, RZ, RZ, UR9 ;  /* 0x00000009ff397e24 */ /* 0x000fe2000f8e00ff */
[----:B------:R-:W-:Y:S01]  /*6240*/  MOV R50, UR4 ;  /* 0x0000000400327c02 */ /* 0x000fe20008000f00 */
[----:B------:R-:W-:Y:S01]  /*6250*/  IMAD.U32 R51, RZ, RZ, UR5 ;  /* 0x00000005ff337e24 */ /* 0x000fe2000f8e00ff */
[----:B------:R-:W2:Y:S01]  /*6260*/  LDG.E.64 R48, desc[UR18][R48.64] ;  /* 0x0000001230307981 */ /* 0x000ea2000c1e1b00 */
[----:B------:R-:W-:Y:S01]  /*6270*/  MOV R22, 0x0 ;  /* 0x0000000000167802 */ /* 0x000fe20000000f00 */
[----:B------:R-:W-:Y:S01]  /*6280*/  IMAD.MOV.U32 R23, RZ, RZ, 0x3fd80000 ;  /* 0x3fd80000ff177424 */ /* 0x000fe200078e00ff */
[----:B------:R-:W0:Y:S01]  /*6290*/  LDCU.64 UR12, c[0x0][0x3c0] ;  /* 0x00007800ff0c77ac */ /* 0x000e220008000a00 */
[----:B------:R-:W0:Y:S04]  /*62a0*/  LDG.E.64 R56, desc[UR18][R56.64] ;  /* 0x0000001238387981 */ /* 0x000e28000c1e1b00 */
[----:B------:R-:W5:Y:S01]  /*62b0*/  LDG.E.64 R50, desc[UR18][R50.64] ;  /* 0x0000001232327981 */ /* 0x000f62000c1e1b00 */
[----:B--2---:R-:W1:Y:S01]  /*62c0*/  MUFU.RSQ64H R55, R49 ;  /* 0x0000003100377308 */ /* 0x004e620000001c00 */
[----:B------:R-:W-:Y:S01]  /*62d0*/  VIADD R54, R49, 0xfcb00000 ;  /* 0xfcb0000031367836 */ /* 0x000fe20000000000 */
[----:B0-----:R-:W-:-:S04]  /*62e0*/  DMUL R56, R56, UR12 ;  /* 0x0000000c38387c28 */ /* 0x001fc80008000000 */
[----:B------:R-:W-:Y:S01]  /*62f0*/  ISETP.GE.U32.AND P1, PT, R54, 0x7ca00000, PT ;  /* 0x7ca000003600780c */ /* 0x000fe20003f26070 */
[----:B-1----:R-:W-:-:S08]  /*6300*/  DMUL R4, R54, R54 ;  /* 0x0000003636047228 */ /* 0x002fd00000000000 */
        /* <DEDUP_REMOVED lines=22> */
.L_x_104:
        /* <DEDUP_REMOVED lines=23> */
.L_x_106:
[----:B------:R-:W-:Y:S05]  /*65e0*/  BSYNC.RECONVERGENT B4 ;  /* 0x0000000000047941 */ /* 0x000fea0003800200 */
.L_x_105:
[----:B------:R-:W-:Y:S01]  /*65f0*/  DADD R56, R48, R48 ;  /* 0x0000000030387229 */ /* 0x000fe20000000030 */
[----:B------:R-:W-:Y:S01]  /*6600*/  MOV R22, 0x1 ;  /* 0x0000000100167802 */ /* 0x000fe20000000f00 */
[----:B-----5:R-:W-:Y:S01]  /*6610*/  DADD R50, R38, -R50 ;  /* 0x0000000026327229 */ /* 0x020fe20000000832 */
[----:B------:R-:W-:Y:S03]  /*6620*/  BSSY.RECONVERGENT B4, `(.L_x_107) ;  /* 0x0000014000047945 */ /* 0x000fe60003800200 */
[----:B------:R-:W0:Y:S02]  /*6630*/  MUFU.RCP64H R23, R57 ;  /* 0x0000003900177308 */ /* 0x000e240000001800 */
[----:B0-----:R-:W-:-:S08]  /*6640*/  DFMA R48, -R56, R22, 1 ;  /* 0x3ff000003830742b */ /* 0x001fd00000000116 */
[----:B------:R-:W-:-:S08]  /*6650*/  DFMA R48, R48, R48, R48 ;  /* 0x000000303030722b */ /* 0x000fd00000000030 */
[----:B------:R-:W-:Y:S02]  /*6660*/  DFMA R22, R22, R48, R22 ;  /* 0x000000301616722b */ /* 0x000fe40000000016 */
[----:B------:R-:W-:-:S06]  /*6670*/  DMUL R48, R50, -R50 ;  /* 0x8000003232307228 */ /* 0x000fcc0000000000 */
[----:B------:R-:W-:-:S04]  /*6680*/  DFMA R52, -R56, R22, 1 ;  /* 0x3ff000003834742b */ /* 0x000fc80000000116 */
[----:B------:R-:W-:-:S04]  /*6690*/  FSETP.GEU.AND P2, PT, |R49|, 6.5827683646048100446e-37, PT ;  /* 0x036000003100780b */ /* 0x000fc80003f4e200 */
        /* <DEDUP_REMOVED lines=10> */
[----:B------:R-:W-:-:S07]  /*6740*/  MOV R21, 0x6760 ;  /* 0x0000676000157802 */ /* 0x000fce0000000f00 */
[----:B------:R-:W-:Y:S05]  /*6750*/  CALL.REL.NOINC `($__internal_0_$__cuda_sm20_div_rn_f64_full) ;  /* 0x0000004c00c07944 */ /* 0x000fea0003c00000 */
.L_x_108:
[----:B------:R-:W-:Y:S05]  /*6760*/  BSYNC.RECONVERGENT B4 ;  /* 0x0000000000047941 */ /* 0x000fea0003800200 */
.L_x_107:
[----:B------:R-:W-:Y:S01]  /*6770*/  IMAD.MOV.U32 R48, RZ, RZ, 0x652b82fe ;  /* 0x652b82feff307424 */ /* 0x000fe200078e00ff */
[----:B------:R-:W-:Y:S01]  /*6780*/  UMOV UR12, 0xfefa39ef ;  /* 0xfefa39ef000c7882 */ /* 0x000fe20000000000 */
[----:B------:R-:W-:Y:S01]  /*6790*/  IMAD.MOV.U32 R49, RZ, RZ, 0x3ff71547 ;  /* 0x3ff71547ff317424 */ /* 0x000fe200078e00ff */
[----:B------:R-:W-:Y:S01]  /*67a0*/  UMOV UR13, 0x3fe62e42 ;  /* 0x3fe62e42000d7882 */ /* 0x000fe20000000000 */
[----:B------:R-:W-:Y:S01]  /*67b0*/  FSETP.GEU.AND P1, PT, |R23|, 4.1917929649353027344, PT ;  /* 0x4086232b1700780b */ /* 0x000fe20003f2e200 */
[----:B------:R-:W-:Y:S03]  /*67c0*/  BSSY.RECONVERGENT B0, `(.L_x_109) ;  /* 0x0000035000007945 */ /* 0x000fe60003800200 */
[----:B------:R-:W-:-:S08]  /*67d0*/  DFMA R48, R22, R48, 6.75539944105574400000e+15 ;  /* 0x433800001630742b */ /* 0x000fd00000000030 */
[----:B------:R-:W-:-:S08]  /*67e0*/  DADD R50, R48, -6.75539944105574400000e+15 ;  /* 0xc338000030327429 */ /* 0x000fd00000000000 */
[----:B------:R-:W-:Y:S01]  /*67f0*/  DFMA R52, R50, -UR12, R22 ;  /* 0x8000000c32347c2b */ /* 0x000fe20008000016 */
[----:B------:R-:W-:Y:S01]  /*6800*/  UMOV UR12, 0x3b39803f ;  /* 0x3b39803f000c7882 */ /* 0x000fe20000000000 */
[----:B------:R-:W-:-:S06]  /*6810*/  UMOV UR13, 0x3c7abc9e ;  /* 0x3c7abc9e000d7882 */ /* 0x000fcc0000000000 */
[----:B------:R-:W-:Y:S01]  /*6820*/  DFMA R50, R50, -UR12, R52 ;  /* 0x8000000c32327c2b */ /* 0x000fe20008000034 */
[----:B------:R-:W-:Y:S01]  /*6830*/  UMOV UR12, 0x69ce2bdf ;  /* 0x69ce2bdf000c7882 */ /* 0x000fe20000000000 */
[----:B------:R-:W-:Y:S01]  /*6840*/  MOV R52, 0xfca213ea ;  /* 0xfca213ea00347802 */ /* 0x000fe20000000f00 */
[----:B------:R-:W-:Y:S01]  /*6850*/  IMAD.MOV.U32 R53, RZ, RZ, 0x3e928af3 ;  /* 0x3e928af3ff357424 */ /* 0x000fe200078e00ff */
[----:B------:R-:W-:-:S05]  /*6860*/  UMOV UR13, 0x3e5ade15 ;  /* 0x3e5ade15000d7882 */ /* 0x000fca0000000000 */
        /* <DEDUP_REMOVED lines=27> */
[----:B------:R-:W-:Y:S01]  /*6a20*/  IMAD R51, R48, 0x100000, R53 ;  /* 0x0010000030337824 */ /* 0x000fe200078e0235 */
[----:B------:R-:W-:Y:S01]  /*6a30*/  MOV R50, R52 ;  /* 0x0000003400327202 */ /* 0x000fe20000000f00 */
[----:B------:R-:W-:Y:S06]  /*6a40*/  @!P1 BRA `(.L_x_110) ;  /* 0x0000000000309947 */ /* 0x000fec0003800000 */
[----:B------:R-:W-:Y:S01]  /*6a50*/  FSETP.GEU.AND P2, PT, |R23|, 4.2275390625, PT ;  /* 0x408748001700780b */ /* 0x000fe20003f4e200 */
[C---:B------:R-:W-:Y:S02]  /*6a60*/  DADD R50, R22.reuse, +INF ;  /* 0x7ff0000016327429 */ /* 0x040fe40000000000 */
[----:B------:R-:W-:-:S08]  /*6a70*/  DSETP.GEU.AND P1, PT, R22, RZ, PT ;  /* 0x000000ff1600722a */ /* 0x000fd00003f2e000 */
[----:B------:R-:W-:Y:S02]  /*6a80*/  FSEL R50, R50, RZ, P1 ;  /* 0x000000ff32327208 */ /* 0x000fe40000800000 */
[----:B------:R-:W-:Y:S02]  /*6a90*/  @!P2 LEA.HI R0, R48, R48, RZ, 0x1 ;  /* 0x000000303000a211 */ /* 0x000fe400078f08ff */
[----:B------:R-:W-:Y:S02]  /*6aa0*/  FSEL R51, R51, RZ, P1 ;  /* 0x000000ff33337208 */ /* 0x000fe40000800000 */
[----:B------:R-:W-:-:S05]  /*6ab0*/  @!P2 SHF.R.S32.HI R21, RZ, 0x1, R0 ;  /* 0x00000001ff15a819 */ /* 0x000fca0000011400 */
[----:B------:R-:W-:Y:S02]  /*6ac0*/  @!P2 IMAD.IADD R22, R48, 0x1, -R21 ;  /* 0x000000013016a824 */ /* 0x000fe400078e0a15 */
[----:B------:R-:W-:-:S03]  /*6ad0*/  @!P2 IMAD R53, R21, 0x100000, R53 ;  /* 0x001000001535a824 */ /* 0x000fc600078e0235 */
[----:B------:R-:W-:Y:S02]  /*6ae0*/  @!P2 LEA R23, R22, 0x3ff00000, 0x14 ;  /* 0x3ff000001617a811 */ /* 0x000fe400078ea0ff */
[----:B------:R-:W-:-:S06]  /*6af0*/  @!P2 MOV R22, RZ ;  /* 0x000000ff0016a202 */ /* 0x000fcc0000000f00 */
[----:B------:R-:W-:-:S11]  /*6b00*/  @!P2 DMUL R50, R52, R22 ;  /* 0x000000163432a228 */ /* 0x000fd60000000000 */
.L_x_110:
[----:B------:R-:W-:Y:S05]  /*6b10*/  BSYNC.RECONVERGENT B0 ;  /* 0x0000000000007941 */ /* 0x000fea0003800200 */
.L_x_109:
[----:B------:R-:W-:-:S08]  /*6b20*/  DMUL R4, R50, R4 ;  /* 0x0000000432047228 */ /* 0x000fd00000000000 */
[----:B------:R-:W-:-:S11]  /*6b30*/  DFMA R6, R26, R4, R6 ;  /* 0x000000041a06722b */ /* 0x000fd60000000006 */
.L_x_103:
[----:B------:R-:W-:Y:S05]  /*6b40*/  BSYNC.RECONVERGENT B3 ;  /* 0x0000000000037941 */ /* 0x000fea0003800200 */
.L_x_102:
[----:B------:R-:W0:Y:S02]  /*6b50*/  LDCU.64 UR12, c[0x0][0x3f0] ;  /* 0x00007e00ff0c77ac */ /* 0x000e240008000a00 */
[----:B0-----:R-:W-:-:S04]  /*6b60*/  IADD3 R4, P1, PT, R59, UR12, RZ ;  /* 0x0000000c3b047c10 */ /* 0x001fc8000ff3e0ff */
[----:B------:R-:W-:-:S05]  /*6b70*/  IADD3.X R5, PT, PT, R58, UR13, RZ, P1, !PT ;  /* 0x0000000d3a057c10 */ /* 0x000fca0008ffe4ff */
[----:B------:R0:W-:Y:S01]  /*6b80*/  STG.E.64 desc[UR18][R4.64], R6 ;  /* 0x0000000604007986 */ /* 0x0001e2000c101b12 */
[----:B------:R-:W-:Y:S05]  /*6b90*/  @P0 BRA `(.L_x_111) ;  /* 0xffffffdc00900947 */ /* 0x000fea000383ffff */
[----:B------:R-:W-:Y:S05]  /*6ba0*/  BSYNC.RECONVERGENT B1 ;  /* 0x0000000000017941 */ /* 0x000fea0003800200 */
.L_x_80:
[----:B------:R-:W1:Y:S01]  /*6bb0*/  LDCU UR12, c[0x0][0x39c] ;  /* 0x00007380ff0c77ac */ /* 0x000e620008000800 */
[----:B------:R-:W-:-:S05]  /*6bc0*/  IMAD.IADD R11, R19, 0x1, R11 ;  /* 0x00000001130b7824 */ /* 0x000fca00078e020b */
[----:B-1----:R-:W-:-:S13]  /*6bd0*/  ISETP.GE.AND P0, PT, R11, UR12, PT ;  /* 0x0000000c0b007c0c */ /* 0x002fda000bf06270 */
[----:B------:R-:W-:Y:S05]  /*6be0*/  @!P0 BRA `(.L_x_112) ;  /* 0xffffffd800f88947 */ /* 0x000fea000383ffff */
.L_x_79:
[----:B------:R-:W-:Y:S05]  /*6bf0*/  BSYNC.RECONVERGENT B2 ;  /* 0x0000000000027941 */ /* 0x000fea0003800200 */
.L_x_78:
[----:B------:R-:W-:-:S03]  /*6c00*/  UMOV UR12, 0xffffffff ;  /* 0xffffffff000c7882 */ /* 0x000fc60000000000 */
[----:B------:R-:W-:Y:S05]  /*6c10*/  BRA.DIV UR12, `(.L_x_113) ;  /* 0x0000003e0c3c7947 */ /* 0x000fea000b800000 */
[----:B------:R-:W-:Y:S06]  /*6c20*/  BAR.SYNC.DEFER_BLOCKING 0x0 ;  /* 0x0000000000007b1d */ /* 0x000fec0000010000 */
.L_x_223:
[----:B------:R-:W-:Y:S04]  /*6c30*/  BSSY B0, `(.L_x_114) ;  /* 0x0000017000007945 */ /* 0x000fe80003800000 */
[----:B------:R-:W-:Y:S05]  /*6c40*/  @P5 BRA `(.L_x_115) ;  /* 0x0000000000545947 */ /* 0x000fea0003800000 */
[----:B0-----:R-:W0:Y:S01]  /*6c50*/  S2R R5, SR_LANEID ;  /* 0x0000000000057919 */ /* 0x001e220000000000 */
[----:B------:R-:W-:Y:S02]  /*6c60*/  VOTEU.ANY UR12, UPT, PT ;  /* 0x00000000000c7886 */ /* 0x000fe400038e0100 */
[----:B------:R-:W0:Y:S08]  /*6c70*/  FLO.U32 R4, UR12 ;  /* 0x0000000c00047d00 */ /* 0x000e3000080e0000 */
[----:B------:R-:W3:Y:S01]  /*6c80*/  POPC R0, UR12 ;  /* 0x0000000c00007d09 */ /* 0x000ee20008000000 */
[----:B0-----:R-:W-:Y:S01]  /*6c90*/  ISETP.EQ.U32.AND P0, PT, R4, R5, PT ;  /* 0x000000050400720c */ /* 0x001fe20003f02070 */
[----:B---3--:R-:W-:-:S12]  /*6ca0*/  IMAD R5, R0, UR10, RZ ;  /* 0x0000000a00057c24 */ /* 0x008fd8000f8e02ff */
[----:B------:R-:W-:Y:S06]  /*6cb0*/  @P0 MEMBAR.ALL.GPU ;  /* 0x0000000000000992 */ /* 0x000fec000000a000 */
[----:B------:R-:W-:-:S00]  /*6cc0*/  @P0 ERRBAR ;  /* 0x00000000000009ab */ /* 0x000fc00000000000 */
[----:B------:R-:W-:Y:S06]  /*6cd0*/  @P0 CGAERRBAR ;  /* 0x00000000000005ab */ /* 0x000fec0000000000 */
[----:B------:R-:W3:Y:S01]  /*6ce0*/  @P0 ATOM.E.ADD.STRONG.GPU PT, R5, desc[UR18][R46.64+0x4], R5 ;  /* 0x800004052e05098a */ /* 0x000ee200081ef112 */
[----:B-12--5:R-:W0:Y:S02]  /*6cf0*/  S2R R6, SR_LTMASK ;  /* 0x0000000000067919 */ /* 0x026e240000003900 */
[----:B0-----:R-:W-:-:S04]  /*6d00*/  LOP3.LUT R6, R6, UR12, RZ, 0xc0, !PT ;  /* 0x0000000c06067c12 */ /* 0x001fc8000f8ec0ff */
[----:B------:R-:W0:Y:S01]  /*6d10*/  POPC R7, R6 ;  /* 0x0000000600077309 */ /* 0x000e220000000000 */
[----:B---3--:R-:W0:Y:S02]  /*6d20*/  SHFL.IDX PT, R0, R5, R4, 0x1f ;  /* 0x00001f0405007589 */ /* 0x008e2400000e0000 */
[----:B0-----:R-:W-:-:S07]  /*6d30*/  IMAD R0, R7, UR10, R0 ;  /* 0x0000000a07007c24 */ /* 0x001fce000f8e0200 */
.L_x_116:
[----:B------:R-:W2:Y:S04]  /*6d40*/  LD.E.STRONG.GPU R5, desc[UR18][R46.64+0x4] ;  /* 0x000004122e057980 */ /* 0x000ea8000c10f900 */
[----:B--2---:R-:W-:Y:S01]  /*6d50*/  CCTL.IVALL ;  /* 0x00000000ff00798f */ /* 0x004fe20002000000 */
[----:B------:R-:W-:Y:S05]  /*6d60*/  YIELD ;  /* 0x0000000000007946 */ /* 0x000fea0003800000 */
[----:B------:R-:W-:-:S04]  /*6d70*/  LOP3.LUT R5, R5, R0, RZ, 0x3c, !PT ;  /* 0x0000000005057212 */ /* 0x000fc800078e3cff */
[----:B------:R-:W-:-:S13]  /*6d80*/  ISETP.GT.AND P0, PT, R5, -0x1, PT ;  /* 0xffffffff0500780c */ /* 0x000fda0003f04270 */
[----:B------:R-:W-:Y:S05]  /*6d90*/  @P0 BRA `(.L_x_116) ;  /* 0xfffffffc00e80947 */ /* 0x000fea000383ffff */
.L_x_115:
[----:B------:R-:W-:Y:S05]  /*6da0*/  BSYNC B0 ;  /* 0x0000000000007941 */ /* 0x000fea0003800000 */
.L_x_114:
[----:B------:R-:W-:-:S03]  /*6db0*/  UMOV UR12, 0xffffffff ;  /* 0xffffffff000c7882 */ /* 0x000fc60000000000 */
[----:B------:R-:W-:Y:S05]  /*6dc0*/  BRA.DIV UR12, `(.L_x_117) ;  /* 0x0000003e0c007947 */ /* 0x000fea000b800000 */
[----:B------:R-:W-:Y:S06]  /*6dd0*/  BAR.SYNC.DEFER_BLOCKING 0x0 ;  /* 0x0000000000007b1d */ /* 0x000fec0000010000 */
.L_x_226:
[----:B------:R-:W-:Y:S04]  /*6de0*/  BSSY.RECONVERGENT B1, `(.L_x_118) ;  /* 0x0000151000017945 */ /* 0x000fe80003800200 */
[----:B------:R-:W-:Y:S05]  /*6df0*/  @P6 BRA `(.L_x_119) ;  /* 0x00000014003c6947 */ /* 0x000fea0003800000 */
[----:B0-----:R-:W-:-:S07]  /*6e00*/  IMAD.MOV.U32 R5, RZ, RZ, R20 ;  /* 0x000000ffff057224 */ /* 0x001fce00078e0014 */
.L_x_143:
[----:B012--5:R-:W0:Y:S01]  /*6e10*/  LDC.64 R6, c[0x0][0x398] ;  /* 0x0000e600ff067b82 */ /* 0x027e220000000a00 */
[----:B------:R-:W-:Y:S01]  /*6e20*/  IMAD R4, R5, UR26, RZ ;  /* 0x0000001a05047c24 */ /* 0x000fe2000f8e02ff */
[----:B------:R-:W-:-:S06]  /*6e30*/  IADD3 R5, PT, PT, R19, R5, RZ ;  /* 0x0000000513057210 */ /* 0x000fcc0007ffe0ff */
[----:B------:R-:W1:Y:S08]  /*6e40*/  LDC.64 R24, c[0x0][0x3e0] ;  /* 0x0000f800ff187b82 */ /* 0x000e700000000a00 */
[----:B------:R-:W2:Y:S08]  /*6e50*/  LDC.64 R10, c[0x0][0x3e8] ;  /* 0x0000fa00ff0a7b82 */ /* 0x000eb00000000a00 */
[----:B------:R-:W3:Y:S01]  /*6e60*/  LDC.64 R8, c[0x0][0x3f0] ;  /* 0x0000fc00ff087b82 */ /* 0x000ee20000000a00 */
[----:B0-----:R-:W-:-:S02]  /*6e70*/  ISETP.GE.U32.AND P0, PT, R6, 0x4, PT ;  /* 0x000000040600780c */ /* 0x001fc40003f06070 */
[----:B------:R-:W-:Y:S01]  /*6e80*/  ISETP.GE.AND P1, PT, R5, R7, PT ;  /* 0x000000070500720c */ /* 0x000fe20003f26270 */
[----:B-1----:R-:W-:-:S04]  /*6e90*/  IMAD.WIDE R24, R4, 0x8, R24 ;  /* 0x0000000804187825 */ /* 0x002fc800078e0218 */
[----:B--2---:R-:W-:-:S04]  /*6ea0*/  IMAD.WIDE R10, R4, 0x8, R10 ;  /* 0x00000008040a7825 */ /* 0x004fc800078e020a */
[----:B---3--:R-:W-:Y:S02]  /*6eb0*/  IMAD.WIDE R8, R4, 0x8, R8 ;  /* 0x0000000804087825 */ /* 0x008fe400078e0208 */
[----:B------:R-:W-:Y:S05]  /*6ec0*/  @!P0 BRA `(.L_x_120) ;  /* 0x0000001000048947 */ /* 0x000fea0003800000 */
[----:B------:R-:W-:Y:S01]  /*6ed0*/  UISETP.GE.U32.AND UP0, UPT, UR11, 0x3, UPT ;  /* 0x000000030b00788c */ /* 0x000fe2000bf06070 */
[----:B------:R-:W-:Y:S01]  /*6ee0*/  SHF.R.S32.HI R0, RZ, 0x1f, R4 ;  /* 0x0000001fff007819 */ /* 0x000fe20000011404 */
[----:B------:R-:W-:-:S07]  /*6ef0*/  IMAD.MOV.U32 R6, RZ, RZ, 0x1 ;  /* 0x00000001ff067424 */ /* 0x000fce00078e00ff */
[----:B------:R-:W-:Y:S05]  /*6f00*/  BRA.U !UP0, `(.L_x_121) ;  /* 0x0000000908187547 */ /* 0x000fea000b800000 */
[----:B------:R-:W-:Y:S01]  /*6f10*/  BSSY.RECONVERGENT B2, `(.L_x_121) ;  /* 0x0000085000027945 */ /* 0x000fe20003800200 */
[----:B------:R-:W-:-:S07]  /*6f20*/  IMAD.MOV.U32 R6, RZ, RZ, 0x1 ;  /* 0x00000001ff067424 */ /* 0x000fce00078e00ff */
.L_x_130:
[----:B0-----:R-:W-:Y:S01]  /*6f30*/  IMAD.WIDE.U32 R32, R6, 0x8, R24 ;  /* 0x0000000806207825 */ /* 0x001fe200078e0018 */
[----:B------:R-:W0:Y:S04]  /*6f40*/  LDCU.64 UR12, c[0x0][0x3d8] ;  /* 0x00007b00ff0c77ac */ /* 0x000e280008000a00 */
[----:B------:R-:W2:Y:S01]  /*6f50*/  LDG.E.64 R56, desc[UR18][R32.64+-0x8] ;  /* 0xfffff81220387981 */ /* 0x000ea2000c1e1b00 */
[----:B------:R-:W-:-:S04]  /*6f60*/  IADD3 R7, P2, PT, R4, R6, RZ ;  /* 0x0000000604077210 */ /* 0x000fc80007f5e0ff */
[----:B------:R-:W-:Y:S02]  /*6f70*/  IADD3.X R16, PT, PT, RZ, R0, RZ, P2, !PT ;  /* 0x00000000ff107210 */ /* 0x000fe400017fe4ff */
[----:B0-----:R-:W-:-:S04]  /*6f80*/  LEA R34, P2, R7, UR12, 0x3 ;  /* 0x0000000c07227c11 */ /* 0x001fc8000f8418ff */
[----:B------:R-:W-:-:S05]  /*6f90*/  LEA.HI.X R35, R7, UR13, R16, 0x3, P2 ;  /* 0x0000000d07237c11 */ /* 0x000fca00090f1c10 */
[----:B------:R-:W3:Y:S01]  /*6fa0*/  LDG.E.64 R26, desc[UR18][R34.64] ;  /* 0x00000012221a7981 */ /* 0x000ee2000c1e1b00 */
[----:B------:R-:W-:Y:S01]  /*6fb0*/  IMAD.MOV.U32 R22, RZ, RZ, 0x1 ;  /* 0x00000001ff167424 */ /* 0x000fe200078e00ff */
[----:B------:R-:W-:Y:S01]  /*6fc0*/  BSSY.RECONVERGENT B3, `(.L_x_122) ;  /* 0x0000013000037945 */ /* 0x000fe20003800200 */
[----:B--2---:R-:W0:Y:S04]  /*6fd0*/  MUFU.RCP64H R23, R57 ;  /* 0x0000003900177308 */ /* 0x004e280000001800 */
[----:B0-----:R-:W-:Y:S01]  /*6fe0*/  DFMA R28, -R56, R22, 1 ;  /* 0x3ff00000381c742b */ /* 0x001fe20000000116 */
[----:B---3--:R-:W-:-:S07]  /*6ff0*/  FSETP.GEU.AND P3, PT, |R27|, 6.5827683646048100446e-37, PT ;  /* 0x036000001b00780b */ /* 0x008fce0003f6e200 */
        /* <DEDUP_REMOVED lines=15> */
.L_x_123:
[----:B------:R-:W-:Y:S05]  /*70f0*/  BSYNC.RECONVERGENT B3 ;  /* 0x0000000000037941 */ /* 0x000fea0003800200 */
.L_x_122:
[C---:B------:R-:W-:Y:S01]  /*7100*/  IMAD.WIDE.U32 R30, R6.reuse, 0x8, R10 ;  /* 0x00000008061e7825 */ /* 0x040fe200078e000a */
[----:B------:R-:W2:Y:S04]  /*7110*/  LDG.E.64 R26, desc[UR18][R32.64] ;  /* 0x00000012201a7981 */ /* 0x000ea8000c1e1b00 */
[----:B------:R-:W2:Y:S01]  /*7120*/  LDG.E.64 R56, desc[UR18][R30.64+-0x8] ;  /* 0xfffff8121e387981 */ /* 0x000ea2000c1e1b00 */
[----:B------:R-:W-:Y:S01]  /*7130*/  IMAD.WIDE.U32 R28, R6, 0x8, R8 ;  /* 0x00000008061c7825 */ /* 0x000fe200078e0008 */
[----:B--2---:R-:W-:-:S07]  /*7140*/  DFMA R56, R56, -R22, R26 ;  /* 0x800000163838722b */ /* 0x004fce000000001a */
[----:B------:R0:W-:Y:S04]  /*7150*/  STG.E.64 desc[UR18][R32.64], R56 ;  /* 0x0000003820007986 */ /* 0x0001e8000c101b12 */
[----:B------:R-:W2:Y:S04]  /*7160*/  LDG.E.64 R26, desc[UR18][R28.64+-0x8] ;  /* 0xfffff8121c1a7981 */ /* 0x000ea8000c1e1b00 */
[----:B------:R-:W2:Y:S02]  /*7170*/  LDG.E.64 R36, desc[UR18][R28.64] ;  /* 0x000000121c247981 */ /* 0x000ea4000c1e1b00 */
[----:B--2---:R-:W-:-:S07]  /*7180*/  DFMA R26, R26, -R22, R36 ;  /* 0x800000161a1a722b */ /* 0x004fce0000000024 */
[----:B------:R0:W-:Y:S04]  /*7190*/  STG.E.64 desc[UR18][R28.64], R26 ;  /* 0x0000001a1c007986 */ /* 0x0001e8000c101b12 */
[----:B------:R-:W2:Y:S01]  /*71a0*/  LDG.E.64 R36, desc[UR18][R34.64+0x8] ;  /* 0x0000081222247981 */ /* 0x000ea2000c1e1b00 */
[----:B------:R-:W1:Y:S01]  /*71b0*/  MUFU.RCP64H R23, R57 ;  /* 0x0000003900177308 */ /* 0x000e620000001800 */
[----:B------:R-:W-:Y:S01]  /*71c0*/  IMAD.MOV.U32 R22, RZ, RZ, 0x1 ;  /* 0x00000001ff167424 */ /* 0x000fe200078e00ff */
[----:B------:R-:W-:Y:S05]  /*71d0*/  BSSY.RECONVERGENT B3, `(.L_x_124) ;  /* 0x0000012000037945 */ /* 0x000fea0003800200 */
        /* <DEDUP_REMOVED lines=11> */
[----:B0-----:R-:W-:Y:S05]  /*7290*/  @P2 BRA P3, `(.L_x_125) ;  /* 0x0000000000142947 */ /* 0x001fea0001800000 */
[----:B------:R-:W-:Y:S01]  /*72a0*/  MOV R23, R36 ;  /* 0x0000002400177202 */ /* 0x000fe20000000f00 */
[----:B------:R-:W-:Y:S01]  /*72b0*/  IMAD.MOV.U32 R22, RZ, RZ, R37 ;  /* 0x000000ffff167224 */ /* 0x000fe200078e0025 */
[----:B------:R-:W-:Y:S01]  /*72c0*/  MOV R21, 0x72f0 ;  /* 0x000072f000157802 */ /* 0x000fe20000000f00 */
[----:B------:R-:W-:-:S07]  /*72d0*/  IMAD.MOV.U32 R16, RZ, RZ, R56 ;  /* 0x000000ffff107224 */ /* 0x000fce00078e0038 */
[----:B------:R-:W-:Y:S05]  /*72e0*/  CALL.REL.NOINC `($__internal_0_$__cuda_sm20_div_rn_f64_full) ;  /* 0x0000004000dc7944 */ /* 0x000fea0003c00000 */
.L_x_125:
[----:B------:R-:W-:Y:S05]  /*72f0*/  BSYNC.RECONVERGENT B3 ;  /* 0x0000000000037941 */ /* 0x000fea0003800200 */
.L_x_124:
[----:B------:R-:W2:Y:S04]  /*7300*/  LDG.E.64 R56, desc[UR18][R30.64] ;  /* 0x000000121e387981 */ /* 0x000ea8000c1e1b00 */
[----:B------:R-:W2:Y:S02]  /*7310*/  LDG.E.64 R36, desc[UR18][R32.64+0x8] ;  /* 0x0000081220247981 */ /* 0x000ea4000c1e1b00 */
[----:B--2---:R-:W-:-:S07]  /*7320*/  DFMA R56, R56, -R22, R36 ;  /* 0x800000163838722b */ /* 0x004fce0000000024 */
[----:B------:R0:W-:Y:S04]  /*7330*/  STG.E.64 desc[UR18][R32.64+0x8], R56 ;  /* 0x0000083820007986 */ /* 0x0001e8000c101b12 */
[----:B------:R-:W2:Y:S02]  /*7340*/  LDG.E.64 R36, desc[UR18][R28.64+0x8] ;  /* 0x000008121c247981 */ /* 0x000ea4000c1e1b00 */
[----:B--2---:R-:W-:-:S07]  /*7350*/  DFMA R26, R26, -R22, R36 ;  /* 0x800000161a1a722b */ /* 0x004fce0000000024 */
[----:B------:R0:W-:Y:S04]  /*7360*/  STG.E.64 desc[UR18][R28.64+0x8], R26 ;  /* 0x0000081a1c007986 */ /* 0x0001e8000c101b12 */
[----:B------:R-:W2:Y:S01]  /*7370*/  LDG.E.64 R36, desc[UR18][R34.64+0x10] ;  /* 0x0000101222247981 */ /* 0x000ea2000c1e1b00 */
[----:B------:R-:W1:Y:S01]  /*7380*/  MUFU.RCP64H R23, R57 ;  /* 0x0000003900177308 */ /* 0x000e620000001800 */
[----:B------:R-:W-:Y:S01]  /*7390*/  MOV R22, 0x1 ;  /* 0x0000000100167802 */ /* 0x000fe20000000f00 */
        /* <DEDUP_REMOVED lines=13> */
[----:B------:R-:W-:Y:S01]  /*7470*/  IMAD.MOV.U32 R23, RZ, RZ, R36 ;  /* 0x000000ffff177224 */ /* 0x000fe200078e0024 */
[----:B------:R-:W-:Y:S01]  /*7480*/  MOV R16, R56 ;  /* 0x0000003800107202 */ /* 0x000fe20000000f00 */
[----:B------:R-:W-:Y:S01]  /*7490*/  IMAD.MOV.U32 R22, RZ, RZ, R37 ;  /* 0x000000ffff167224 */ /* 0x000fe200078e0025 */
[----:B------:R-:W-:-:S07]  /*74a0*/  MOV R21, 0x74c0 ;  /* 0x000074c000157802 */ /* 0x000fce0000000f00 */
[----:B------:R-:W-:Y:S05]  /*74b0*/  CALL.REL.NOINC `($__internal_0_$__cuda_sm20_div_rn_f64_full) ;  /* 0x0000004000687944 */ /* 0x000fea0003c00000 */
.L_x_127:
[----:B------:R-:W-:Y:S05]  /*74c0*/  BSYNC.RECONVERGENT B3 ;  /* 0x0000000000037941 */ /* 0x000fea0003800200 */
.L_x_126:
        /* <DEDUP_REMOVED lines=28> */
.L_x_129:
[----:B------:R-:W-:Y:S05]  /*7690*/  BSYNC.RECONVERGENT B3 ;  /* 0x0000000000037941 */ /* 0x000fea0003800200 */
.L_x_128:
[----:B------:R-:W2:Y:S04]  /*76a0*/  LDG.E.64 R30, desc[UR18][R30.64+0x10] ;  /* 0x000010121e1e7981 */ /* 0x000ea8000c1e1b00 */
[----:B------:R-:W2:Y:S02]  /*76b0*/  LDG.E.64 R34, desc[UR18][R32.64+0x18] ;  /* 0x0000181220227981 */ /* 0x000ea4000c1e1b00 */
[----:B--2---:R-:W-:-:S07]  /*76c0*/  DFMA R34, R30, -R22, R34 ;  /* 0x800000161e22722b */ /* 0x004fce0000000022 */
[----:B------:R0:W-:Y:S04]  /*76d0*/  STG.E.64 desc[UR18][R32.64+0x18], R34 ;  /* 0x0000182220007986 */ /* 0x0001e8000c101b12 */
[----:B------:R-:W2:Y:S01]  /*76e0*/  LDG.E.64 R36, desc[UR18][R28.64+0x18] ;  /* 0x000018121c247981 */ /* 0x000ea2000c1e1b00 */
[----:B------:R-:W-:Y:S01]  /*76f0*/  ULOP3.LUT UR12, UR27, 0xfffffffc, URZ, 0xc0, !UPT ;  /* 0xfffffffc1b0c7892 */ /* 0x000fe2000f8ec0ff */
[C---:B------:R-:W-:Y:S01]  /*7700*/  VIADD R7, R6.reuse, 0x3 ;  /* 0x0000000306077836 */ /* 0x040fe20000000000 */
[----:B------:R-:W-:-:S04]  /*7710*/  IADD3 R6, PT, PT, R6, 0x4, RZ ;  /* 0x0000000406067810 */ /* 0x000fc80007ffe0ff */
[----:B------:R-:W-:Y:S01]  /*7720*/  ISETP.NE.AND P2, PT, R7, UR12, PT ;  /* 0x0000000c07007c0c */ /* 0x000fe2000bf45270 */
[----:B--2---:R-:W-:-:S07]  /*7730*/  DFMA R36, R26, -R22, R36 ;  /* 0x800000161a24722b */ /* 0x004fce0000000024 */
[----:B------:R0:W-:Y:S05]  /*7740*/  STG.E.64 desc[UR18][R28.64+0x18], R36 ;  /* 0x000018241c007986 */ /* 0x0001ea000c101b12 */
[----:B------:R-:W-:Y:S05]  /*7750*/  @P2 BRA `(.L_x_130) ;  /* 0xfffffff400f42947 */ /* 0x000fea000383ffff */
[----:B------:R-:W-:Y:S05]  /*7760*/  BSYNC.RECONVERGENT B2 ;  /* 0x0000000000027941 */ /* 0x000fea0003800200 */
.L_x_121:
[----:B------:R-:W-:-:S09]  /*7770*/  ULOP3.LUT UP0, URZ, UR27, 0x3, URZ, 0xc0, !UPT ;  /* 0x000000031bff7892 */ /* 0x000fd2000f80c0ff */
[----:B------:R-:W-:Y:S05]  /*7780*/  BRA.U !UP0, `(.L_x_120) ;  /* 0x0000000508d47547 */ /* 0x000fea000b800000 */
[----:B0-----:R-:W-:Y:S01]  /*7790*/  IMAD.WIDE R36, R6, 0x8, R24 ;  /* 0x0000000806247825 */ /* 0x001fe200078e0218 */
[----:B------:R-:W0:Y:S04]  /*77a0*/  LDCU.64 UR12, c[0x0][0x3d8] ;  /* 0x00007b00ff0c77ac */ /* 0x000e280008000a00 */
[----:B------:R-:W2:Y:S01]  /*77b0*/  LDG.E.64 R56, desc[UR18][R36.64+-0x8] ;  /* 0xfffff81224387981 */ /* 0x000ea2000c1e1b00 */
[----:B------:R-:W-:-:S05]  /*77c0*/  IADD3 R7, P2, PT, R4, R6, RZ ;  /* 0x0000000604077210 */ /* 0x000fca0007f5e0ff */
[----:B------:R-:W-:Y:S01]  /*77d0*/  IMAD.X R16, RZ, RZ, R0, P2 ;  /* 0x000000ffff107224 */ /* 0x000fe200010e0600 */
[----:B0-----:R-:W-:-:S04]  /*77e0*/  LEA R38, P2, R7, UR12, 0x3 ;  /* 0x0000000c07267c11 */ /* 0x001fc8000f8418ff */
[----:B------:R-:W-:-:S05]  /*77f0*/  LEA.HI.X R39, R7, UR13, R16, 0x3, P2 ;  /* 0x0000000d07277c11 */ /* 0x000fca00090f1c10 */
[----:B------:R-:W3:Y:S01]  /*7800*/  LDG.E.64 R26, desc[UR18][R38.64] ;  /* 0x00000012261a7981 */ /* 0x000ee2000c1e1b00 */
[----:B------:R-:W-:Y:S01]  /*7810*/  IMAD.MOV.U32 R22, RZ, RZ, 0x1 ;  /* 0x00000001ff167424 */ /* 0x000fe200078e00ff */
[----:B------:R-:W-:Y:S01]  /*7820*/  ULOP3.LUT UR12, UR27, 0x3, URZ, 0xc0, !UPT ;  /* 0x000000031b0c7892 */ /* 0x000fe2000f8ec0ff */
[----:B------:R-:W-:Y:S05]  /*7830*/  BSSY.RECONVERGENT B2, `(.L_x_131) ;  /* 0x0000015000027945 */ /* 0x000fea0003800200 */
[----:B------:R-:W-:-:S04]  /*7840*/  MOV R16, UR12 ;  /* 0x0000000c00107c02 */ /* 0x000fc80008000f00 */
[----:B------:R-:W-:Y:S01]  /*7850*/  ISETP.NE.AND P3, PT, R16, 0x1, PT ;  /* 0x000000011000780c */ /* 0x000fe20003f65270 */
[----:B--2---:R-:W0:Y:S02]  /*7860*/  MUFU.RCP64H R23, R57 ;  /* 0x0000003900177308 */ /* 0x004e240000001800 */
        /* <DEDUP_REMOVED lines=17> */
.L_x_132:
[----:B------:R-:W-:Y:S05]  /*7980*/  BSYNC.RECONVERGENT B2 ;  /* 0x0000000000027941 */ /* 0x000fea0003800200 */
.L_x_131:
[----:B------:R-:W-:-:S04]  /*7990*/  IMAD.WIDE R34, R6, 0x8, R10 ;  /* 0x0000000806227825 */ /* 0x000fc800078e020a */
[C---:B------:R-:W-:Y:S01]  /*79a0*/  IMAD.WIDE.U32 R32, R6.reuse, 0x8, R24 ;  /* 0x0000000806207825 */ /* 0x040fe200078e0018 */
[----:B------:R-:W2:Y:S04]  /*79b0*/  LDG.E.64 R56, desc[UR18][R34.64+-0x8] ;  /* 0xfffff81222387981 */ /* 0x000ea8000c1e1b00 */
[----:B------:R-:W2:Y:S01]  /*79c0*/  LDG.E.64 R26, desc[UR18][R32.64] ;  /* 0x00000012201a7981 */ /* 0x000ea2000c1e1b00 */
[----:B------:R-:W-:-:S04]  /*79d0*/  IMAD.WIDE R30, R6, 0x8, R8 ;  /* 0x00000008061e7825 */ /* 0x000fc800078e0208 */
[----:B------:R-:W-:Y:S01]  /*79e0*/  IMAD.WIDE.U32 R28, R6, 0x8, R8 ;  /* 0x00000008061c7825 */ /* 0x000fe200078e0008 */
[----:B--2---:R-:W-:-:S07]  /*79f0*/  DFMA R56, R56, -R22, R26 ;  /* 0x800000163838722b */ /* 0x004fce000000001a */
[----:B------:R1:W-:Y:S04]  /*7a00*/  STG.E.64 desc[UR18][R32.64], R56 ;  /* 0x0000003820007986 */ /* 0x0003e8000c101b12 */
[----:B------:R-:W2:Y:S04]  /*7a10*/  LDG.E.64 R26, desc[UR18][R30.64+-0x8] ;  /* 0xfffff8121e1a7981 */ /* 0x000ea8000c1e1b00 */
[----:B------:R-:W2:Y:S02]  /*7a20*/  LDG.E.64 R48, desc[UR18][R28.64] ;  /* 0x000000121c307981 */ /* 0x000ea4000c1e1b00 */
[----:B--2---:R-:W-:-:S07]  /*7a30*/  DFMA R26, R26, -R22, R48 ;  /* 0x800000161a1a722b */ /* 0x004fce0000000030 */
[----:B------:R1:W-:Y:S01]  /*7a40*/  STG.E.64 desc[UR18][R28.64], R26 ;  /* 0x0000001a1c007986 */ /* 0x0003e2000c101b12 */
[----:B------:R-:W-:Y:S05]  /*7a50*/  @!P3 BRA `(.L_x_120) ;  /* 0x000000040020b947 */ /* 0x000fea0003800000 */
[----:B------:R-:W0:Y:S01]  /*7a60*/  LDCU.64 UR12, c[0x0][0x3d8] ;  /* 0x00007b00ff0c77ac */ /* 0x000e220008000a00 */
[----:B------:R-:W-:-:S05]  /*7a70*/  VIADD R6, R6, 0x1 ;  /* 0x0000000106067836 */ /* 0x000fca0000000000 */
[----:B------:R-:W-:-:S05]  /*7a80*/  IADD3 R4, P2, PT, R4, R6, RZ ;  /* 0x0000000604047210 */ /* 0x000fca0007f5e0ff */
[----:B------:R-:W-:Y:S01]  /*7a90*/  IMAD.X R7, RZ, RZ, R0, P2 ;  /* 0x000000ffff077224 */ /* 0x000fe200010e0600 */
[----:B0-----:R-:W-:-:S04]  /*7aa0*/  LEA R48, P2, R4, UR12, 0x3 ;  /* 0x0000000c04307c11 */ /* 0x001fc8000f8418ff */
[----:B------:R-:W-:-:S06]  /*7ab0*/  LEA.HI.X R49, R4, UR13, R7, 0x3, P2 ;  /* 0x0000000d04317c11 */ /* 0x000fcc00090f1c07 */
[----:B------:R-:W2:Y:S01]  /*7ac0*/  LDG.E.64 R48, desc[UR18][R48.64] ;  /* 0x0000001230307981 */ /* 0x000ea2000c1e1b00 */
[----:B------:R-:W0:Y:S01]  /*7ad0*/  MUFU.RCP64H R23, R57 ;  /* 0x0000003900177308 */ /* 0x000e220000001800 */
[----:B------:R-:W-:Y:S01]  /*7ae0*/  MOV R22, 0x1 ;  /* 0x0000000100167802 */ /* 0x000fe20000000f00 */
[----:B------:R-:W-:Y:S01]  /*7af0*/  ULOP3.LUT UR12, UR27, 0x3, URZ, 0xc0, !UPT ;  /* 0x000000031b0c7892 */ /* 0x000fe2000f8ec0ff */
[----:B------:R-:W-:Y:S05]  /*7b00*/  BSSY.RECONVERGENT B2, `(.L_x_133) ;  /* 0x0000014000027945 */ /* 0x000fea0003800200 */
[----:B------:R-:W-:-:S05]  /*7b10*/  IMAD.U32 R4, RZ, RZ, UR12 ;  /* 0x0000000cff047e24 */ /* 0x000fca000f8e00ff */
[----:B------:R-:W-:Y:S01]  /*7b20*/  ISETP.NE.AND P3, PT, R4, 0x2, PT ;  /* 0x000000020400780c */ /* 0x000fe20003f65270 */
        /* <DEDUP_REMOVED lines=16> */
[----:B-1----:R-:W-:Y:S05]  /*7c30*/  CALL.REL.NOINC `($__internal_0_$__cuda_sm20_div_rn_f64_full) ;  /* 0x0000003800887944 */ /* 0x002fea0003c00000 */
.L_x_134:
[----:B------:R-:W-:Y:S05]  /*7c40*/  BSYNC.RECONVERGENT B2 ;  /* 0x0000000000027941 */ /* 0x000fea0003800200 */
.L_x_133:
[C---:B------:R-:W-:Y:S01]  /*7c50*/  IMAD.WIDE.U32 R50, R6.reuse, 0x8, R24 ;  /* 0x0000000806327825 */ /* 0x040fe200078e0018 */
[----:B------:R-:W2:Y:S04]  /*7c60*/  LDG.E.64 R48, desc[UR18][R34.64] ;  /* 0x0000001222307981 */ /* 0x000ea8000c1e1b00 */
[----:B------:R-:W2:Y:S01]  /*7c70*/  LDG.E.64 R52, desc[UR18][R50.64] ;  /* 0x0000001232347981 */ /* 0x000ea2000c1e1b00 */
[----:B------:R-:W-:Y:S01]  /*7c80*/  IMAD.WIDE.U32 R6, R6, 0x8, R8 ;  /* 0x0000000806067825 */ /* 0x000fe200078e0008 */
[----:B--2---:R-:W-:-:S07]  /*7c90*/  DFMA R48, R48, -R22, R52 ;  /* 0x800000163030722b */ /* 0x004fce0000000034 */
[----:B------:R2:W-:Y:S04]  /*7ca0*/  STG.E.64 desc[UR18][R50.64], R48 ;  /* 0x0000003032007986 */ /* 0x0005e8000c101b12 */
[----:B------:R-:W3:Y:S02]  /*7cb0*/  LDG.E.64 R52, desc[UR18][R6.64] ;  /* 0x0000001206347981 */ /* 0x000ee4000c1e1b00 */
[----:B---3--:R-:W-:-:S07]  /*7cc0*/  DFMA R52, R26, -R22, R52 ;  /* 0x800000161a34722b */ /* 0x008fce0000000034 */
[----:B------:R2:W-:Y:S01]  /*7cd0*/  STG.E.64 desc[UR18][R6.64], R52 ;  /* 0x0000003406007986 */ /* 0x0005e2000c101b12 */
[----:B------:R-:W-:Y:S05]  /*7ce0*/  @!P3 BRA `(.L_x_120) ;  /* 0x00000000007cb947 */ /* 0x000fea0003800000 */
[----:B-1----:R-:W3:Y:S04]  /*7cf0*/  LDG.E.64 R56, desc[UR18][R36.64+0x8] ;  /* 0x0000081224387981 */ /* 0x002ee8000c1e1b00 */
[----:B------:R-:W4:Y:S01]  /*7d00*/  LDG.E.64 R38, desc[UR18][R38.64+0x10] ;  /* 0x0000101226267981 */ /* 0x000f22000c1e1b00 */
[----:B--2---:R-:W-:Y:S01]  /*7d10*/  IMAD.MOV.U32 R6, RZ, RZ, 0x1 ;  /* 0x00000001ff067424 */ /* 0x004fe200078e00ff */
[----:B------:R-:W-:Y:S01]  /*7d20*/  BSSY.RECONVERGENT B2, `(.L_x_135) ;  /* 0x0000013000027945 */ /* 0x000fe20003800200 */
[----:B---3--:R-:W0:Y:S01]  /*7d30*/  MUFU.RCP64H R7, R57 ;  /* 0x0000003900077308 */ /* 0x008e220000001800 */
[----:B----4-:R-:W-:-:S03]  /*7d40*/  FSETP.GEU.AND P3, PT, |R39|, 6.5827683646048100446e-37, PT ;  /* 0x036000002700780b */ /* 0x010fc60003f6e200 */
        /* <DEDUP_REMOVED lines=11> */
[----:B------:R-:W-:Y:S01]  /*7e00*/  MOV R23, R38 ;  /* 0x0000002600177202 */ /* 0x000fe20000000f00 */
[----:B------:R-:W-:Y:S01]  /*7e10*/  IMAD.MOV.U32 R22, RZ, RZ, R39 ;  /* 0x000000ffff167224 */ /* 0x000fe200078e0027 */
[----:B------:R-:W-:Y:S01]  /*7e20*/  MOV R21, 0x7e50 ;  /* 0x00007e5000157802 */ /* 0x000fe20000000f00 */
[----:B------:R-:W-:-:S07]  /*7e30*/  IMAD.MOV.U32 R16, RZ, RZ, R56 ;  /* 0x000000ffff107224 */ /* 0x000fce00078e0038 */
[----:B------:R-:W-:Y:S05]  /*7e40*/  CALL.REL.NOINC `($__internal_0_$__cuda_sm20_div_rn_f64_full) ;  /* 0x0000003800047944 */ /* 0x000fea0003c00000 */
.L_x_136:
[----:B------:R-:W-:Y:S05]  /*7e50*/  BSYNC.RECONVERGENT B2 ;  /* 0x0000000000027941 */ /* 0x000fea0003800200 */
.L_x_135:
[----:B------:R-:W2:Y:S04]  /*7e60*/  LDG.E.64 R34, desc[UR18][R34.64+0x8] ;  /* 0x0000081222227981 */ /* 0x000ea8000c1e1b00 */
[----:B------:R-:W2:Y:S02]  /*7e70*/  LDG.E.64 R6, desc[UR18][R32.64+0x10] ;  /* 0x0000101220067981 */ /* 0x000ea4000c1e1b00 */
[----:B--2---:R-:W-:-:S07]  /*7e80*/  DFMA R6, R34, -R22, R6 ;  /* 0x800000162206722b */ /* 0x004fce0000000006 */
[----:B------:R3:W-:Y:S04]  /*7e90*/  STG.E.64 desc[UR18][R32.64+0x10], R6 ;  /* 0x0000100620007986 */ /* 0x0007e8000c101b12 */
[----:B------:R-:W2:Y:S04]  /*7ea0*/  LDG.E.64 R30, desc[UR18][R30.64+0x8] ;  /* 0x000008121e1e7981 */ /* 0x000ea8000c1e1b00 */
[----:B------:R-:W2:Y:S02]  /*7eb0*/  LDG.E.64 R26, desc[UR18][R28.64+0x10] ;  /* 0x000010121c1a7981 */ /* 0x000ea4000c1e1b00 */
[----:B--2---:R-:W-:-:S07]  /*7ec0*/  DFMA R26, R30, -R22, R26 ;  /* 0x800000161e1a722b */ /* 0x004fce000000001a */
[----:B------:R3:W-:Y:S04]  /*7ed0*/  STG.E.64 desc[UR18][R28.64+0x10], R26 ;  /* 0x0000101a1c007986 */ /* 0x0007e8000c101b12 */
.L_x_120:
[----:B------:R-:W-:-:S05]  /*7ee0*/  MOV R23, UR27 ;  /* 0x0000001b00177c02 */ /* 0x000fca0008000f00 */
[----:B------:R-:W-:-:S05]  /*7ef0*/  IMAD.WIDE.U32 R22, R23, 0x8, R24 ;  /* 0x0000000817167825 */ /* 0x000fca00078e0018 */
[----:B-1----:R-:W4:Y:S01]  /*7f00*/  LDG.E.64 R56, desc[UR18][R22.64] ;  /* 0x0000001216387981 */ /* 0x002f22000c1e1b00 */
[----:B--23--:R-:W-:-:S04]  /*7f10*/  IMAD.U32 R7, RZ, RZ, UR27 ;  /* 0x0000001bff077e24 */ /* 0x00cfc8000f8e00ff */
[----:B------:R-:W-:-:S05]  /*7f20*/  IMAD.WIDE.U32 R6, R7, 0x8, R8 ;  /* 0x0000000807067825 */ /* 0x000fca00078e0008 */
[----:B------:R-:W2:Y:S01]  /*7f30*/  LDG.E.64 R30, desc[UR18][R6.64] ;  /* 0x00000012061e7981 */ /* 0x000ea2000c1e1b00 */
[----:B------:R-:W-:Y:S01]  /*7f40*/  IMAD.MOV.U32 R26, RZ, RZ, 0x1 ;  /* 0x00000001ff1a7424 */ /* 0x000fe200078e00ff */
[----:B------:R-:W-:Y:S01]  /*7f50*/  BSSY.RECONVERGENT B2, `(.L_x_137) ;  /* 0x0000013000027945 */ /* 0x000fe20003800200 */
[----:B----4-:R-:W0:Y:S01]  /*7f60*/  MUFU.RCP64H R27, R57 ;  /* 0x00000039001b7308 */ /* 0x010e220000001800 */
[----:B--2---:R-:W-:-:S03]  /*7f70*/  FSETP.GEU.AND P3, PT, |R31|, 6.5827683646048100446e-37, PT ;  /* 0x036000001f00780b */ /* 0x004fc60003f6e200 */
        /* <DEDUP_REMOVED lines=16> */
.L_x_138:
[----:B------:R-:W-:Y:S05]  /*8080*/  BSYNC.RECONVERGENT B2 ;  /* 0x0000000000027941 */ /* 0x000fea0003800200 */
.L_x_137:
[----:B------:R0:W-:Y:S01]  /*8090*/  STG.E.64 desc[UR18][R6.64], R22 ;  /* 0x0000001606007986 */ /* 0x0001e2000c101b12 */
[----:B------:R-:W-:Y:S05]  /*80a0*/  @!P0 BRA `(.L_x_139) ;  /* 0x00000000008c8947 */ /* 0x000fea0003800000 */
[----:B------:R-:W-:Y:S01]  /*80b0*/  BSSY.RECONVERGENT B2, `(.L_x_139) ;  /* 0x0000022000027945 */ /* 0x000fe20003800200 */
[----:B------:R-:W-:-:S07]  /*80c0*/  MOV R0, UR11 ;  /* 0x0000000b00007c02 */ /* 0x000fce0008000f00 */
.L_x_142:
[----:B------:R-:W-:-:S06]  /*80d0*/  IMAD.WIDE.U32 R56, R0, 0x8, R24 ;  /* 0x0000000800387825 */ /* 0x000fcc00078e0018 */
[----:B------:R-:W2:Y:S01]  /*80e0*/  LDG.E.64 R56, desc[UR18][R56.64] ;  /* 0x0000001238387981 */ /* 0x000ea2000c1e1b00 */
[----:B------:R-:W-:-:S04]  /*80f0*/  IMAD.WIDE.U32 R28, R0, 0x8, R10 ;  /* 0x00000008001c7825 */ /* 0x000fc800078e000a */
[C---:B01----:R-:W-:Y:S02]  /*8100*/  IMAD.WIDE.U32 R6, R0.reuse, 0x8, R8 ;  /* 0x0000000800067825 */ /* 0x043fe400078e0008 */
[----:B------:R-:W3:Y:S04]  /*8110*/  LDG.E.64 R28, desc[UR18][R28.64] ;  /* 0x000000121c1c7981 */ /* 0x000ee8000c1e1b00 */
[----:B------:R-:W3:Y:S01]  /*8120*/  LDG.E.64 R26, desc[UR18][R6.64] ;  /* 0x00000012061a7981 */ /* 0x000ee2000c1e1b00 */
[----:B------:R-:W-:Y:S01]  /*8130*/  IMAD.MOV.U32 R30, RZ, RZ, 0x1 ;  /* 0x00000001ff1e7424 */ /* 0x000fe200078e00ff */
[----:B------:R-:W-:Y:S01]  /*8140*/  BSSY.RECONVERGENT B3, `(.L_x_140) ;  /* 0x0000016000037945 */ /* 0x000fe20003800200 */
[C---:B------:R-:W-:Y:S01]  /*8150*/  ISETP.GT.AND P0, PT, R0.reuse, RZ, PT ;  /* 0x000000ff0000720c */ /* 0x040fe20003f04270 */
[----:B------:R-:W-:Y:S01]  /*8160*/  VIADD R0, R0, 0xffffffff ;  /* 0xffffffff00007836 */ /* 0x000fe20000000000 */
[----:B--2---:R-:W0:Y:S01]  /*8170*/  MUFU.RCP64H R31, R57 ;  /* 0x00000039001f7308 */ /* 0x004e220000001800 */
[----:B---3--:R-:W-:-:S02]  /*8180*/  DFMA R34, -R28, R22, R26 ;  /* 0x000000161c22722b */ /* 0x008fc4000000011a */
[----:B0-----:R-:W-:-:S08]  /*8190*/  DFMA R32, -R56, R30, 1 ;  /* 0x3ff000003820742b */ /* 0x001fd0000000011e */
[----:B------:R-:W-:Y:S01]  /*81a0*/  FSETP.GEU.AND P3, PT, |R35|, 6.5827683646048100446e-37, PT ;  /* 0x036000002300780b */ /* 0x000fe20003f6e200 */
        /* <DEDUP_REMOVED lines=15> */
.L_x_141:
[----:B------:R-:W-:Y:S05]  /*82a0*/  BSYNC.RECONVERGENT B3 ;  /* 0x0000000000037941 */ /* 0x000fea0003800200 */
.L_x_140:
[----:B------:R1:W-:Y:S01]  /*82b0*/  STG.E.64 desc[UR18][R6.64], R22 ;  /* 0x0000001606007986 */ /* 0x0003e2000c101b12 */
[----:B------:R-:W-:Y:S05]  /*82c0*/  @P0 BRA `(.L_x_142) ;  /* 0xfffffffc00800947 */ /* 0x000fea000383ffff */
[----:B------:R-:W-:Y:S05]  /*82d0*/  BSYNC.RECONVERGENT B2 ;  /* 0x0000000000027941 */ /* 0x000fea0003800200 */
.L_x_139:
[----:B------:R-:W-:Y:S05]  /*82e0*/  @!P1 BRA `(.L_x_143) ;  /* 0xffffffe800c89947 */ /* 0x000fea000383ffff */
.L_x_119:
[----:B------:R-:W-:Y:S05]  /*82f0*/  BSYNC.RECONVERGENT B1 ;  /* 0x0000000000017941 */ /* 0x000fea0003800200 */
.L_x_118:
[----:B------:R-:W-:-:S03]  /*8300*/  UMOV UR12, 0xffffffff ;  /* 0xffffffff000c7882 */ /* 0x000fc60000000000 */
[----:B------:R-:W-:Y:S05]  /*8310*/  BRA.DIV UR12, `(.L_x_144) ;  /* 0x000000260cdc7947 */ /* 0x000fea000b800000 */
[----:B------:R-:W-:Y:S06]  /*8320*/  BAR.SYNC.DEFER_BLOCKING 0x0 ;  /* 0x0000000000007b1d */ /* 0x000fec0000010000 */
.L_x_229:
        /* <DEDUP_REMOVED lines=17> */
.L_x_147:
[----:B------:R-:W2:Y:S04]  /*8440*/  LD.E.STRONG.GPU R5, desc[UR18][R46.64+0x4] ;  /* 0x000004122e057980 */ /* 0x000ea8000c10f900 */
[----:B--2---:R-:W-:Y:S01]  /*8450*/  CCTL.IVALL ;  /* 0x00000000ff00798f */ /* 0x004fe20002000000 */
[----:B------:R-:W-:Y:S05]  /*8460*/  YIELD ;  /* 0x0000000000007946 */ /* 0x000fea0003800000 */
[----:B------:R-:W-:-:S04]  /*8470*/  LOP3.LUT R5, R5, R0, RZ, 0x3c, !PT ;  /* 0x0000000005057212 */ /* 0x000fc800078e3cff */
[----:B------:R-:W-:-:S13]  /*8480*/  ISETP.GT.AND P0, PT, R5, -0x1, PT ;  /* 0xffffffff0500780c */ /* 0x000fda0003f04270 */
[----:B------:R-:W-:Y:S05]  /*8490*/  @P0 BRA `(.L_x_147) ;  /* 0xfffffffc00e80947 */ /* 0x000fea000383ffff */
.L_x_146:
[----:B------:R-:W-:Y:S05]  /*84a0*/  BSYNC B0 ;  /* 0x0000000000007941 */ /* 0x000fea0003800000 */
.L_x_145:
[----:B------:R-:W-:-:S03]  /*84b0*/  UMOV UR12, 0xffffffff ;  /* 0xffffffff000c7882 */ /* 0x000fc60000000000 */
[----:B------:R-:W-:Y:S05]  /*84c0*/  BRA.DIV UR12, `(.L_x_148) ;  /* 0x000000260ca07947 */ /* 0x000fea000b800000 */
[----:B------:R-:W-:Y:S06]  /*84d0*/  BAR.SYNC.DEFER_BLOCKING 0x0 ;  /* 0x0000000000007b1d */ /* 0x000fec0000010000 */
.L_x_232:
[----:B------:R-:W-:Y:S04]  /*84e0*/  BSSY.RECONVERGENT B0, `(.L_x_149) ;  /* 0x000003b000007945 */ /* 0x000fe80003800200 */
[----:B------:R-:W-:Y:S05]  /*84f0*/  @P6 BRA `(.L_x_150) ;  /* 0x0000000000e46947 */ /* 0x000fea0003800000 */
[----:B------:R-:W-:-:S07]  /*8500*/  MOV R0, R20 ;  /* 0x0000001400007202 */ /* 0x000fce0000000f00 */
.L_x_155:
[----:B------:R-:W-:Y:S01]  /*8510*/  UISETP.GE.U32.AND UP0, UPT, UR27, 0x3, UPT ;  /* 0x000000031b00788c */ /* 0x000fe2000bf06070 */
[----:B01----:R-:W-:Y:S02]  /*8520*/  IMAD R33, R0, UR26, RZ ;  /* 0x0000001a00217c24 */ /* 0x003fe4000f8e02ff */
[----:B--2--5:R-:W-:-:S06]  /*8530*/  IMAD.MOV.U32 R6, RZ, RZ, RZ ;  /* 0x000000ffff067224 */ /* 0x024fcc00078e00ff */
[----:B------:R-:W-:Y:S05]  /*8540*/  BRA.U !UP0, `(.L_x_151) ;  /* 0x00000001086c7547 */ /* 0x000fea000b800000 */
[----:B------:R-:W-:Y:S02]  /*8550*/  IMAD.U32 R21, RZ, RZ, UR26 ;  /* 0x0000001aff157e24 */ /* 0x000fe4000f8e00ff */
[----:B------:R-:W-:Y:S01]  /*8560*/  HFMA2 R16, -RZ, RZ, 0, 0 ;  /* 0x00000000ff107431 */ /* 0x000fe200000001ff */
[----:B------:R-:W-:Y:S02]  /*8570*/  BSSY.RECONVERGENT B1, `(.L_x_152) ;  /* 0x0000017000017945 */ /* 0x000fe40003800200 */
[----:B------:R-:W-:-:S07]  /*8580*/  LOP3.LUT R21, R21, 0xfffffffc, RZ, 0xc0, !PT ;  /* 0xfffffffc15157812 */ /* 0x000fce00078ec0ff */
.L_x_153:
[----:B0-----:R-:W0:Y:S01]  /*8590*/  LDC.64 R4, c[0x0][0x3f0] ;  /* 0x0000fc00ff047b82 */ /* 0x001e220000000a00 */
[----:B------:R-:W-:-:S07]  /*85a0*/  IMAD.IADD R7, R33, 0x1, R16 ;  /* 0x0000000121077824 */ /* 0x000fce00078e0210 */
[----:B------:R-:W1:Y:S01]  /*85b0*/  LDC R31, c[0x0][0x39c] ;  /* 0x0000e700ff1f7b82 */ /* 0x000e620000000800 */
[----:B0-----:R-:W-:-:S05]  /*85c0*/  IMAD.WIDE R4, R7, 0x8, R4 ;  /* 0x0000000807047825 */ /* 0x001fca00078e0204 */
[----:B------:R-:W2:Y:S01]  /*85d0*/  LDG.E.64 R6, desc[UR18][R4.64] ;  /* 0x0000001204067981 */ /* 0x000ea2000c1e1b00 */
[----:B-1----:R-:W-:-:S04]  /*85e0*/  IMAD R9, R16, R31, R31 ;  /* 0x0000001f10097224 */ /* 0x002fc800078e021f */
[----:B------:R-:W-:-:S04]  /*85f0*/  IMAD.IADD R9, R9, 0x1, R0 ;  /* 0x0000000109097824 */ /* 0x000fc800078e0200 */
[----:B------:R-:W-:-:S05]  /*8600*/  IMAD.WIDE R8, R9, 0x8, R44 ;  /* 0x0000000809087825 */ /* 0x000fca00078e022c */
[----:B--2---:R0:W-:Y:S04]  /*8610*/  STG.E.64 desc[UR18][R8.64], R6 ;  /* 0x0000000608007986 */ /* 0x0041e8000c101b12 */
[----:B------:R-:W2:Y:S01]  /*8620*/  LDG.E.64 R10, desc[UR18][R4.64+0x8] ;  /* 0x00000812040a7981 */ /* 0x000ea2000c1e1b00 */
[----:B------:R-:W-:-:S05]  /*8630*/  IMAD.WIDE.U32 R22, R31, 0x8, R8 ;  /* 0x000000081f167825 */ /* 0x000fca00078e0008 */
[----:B--2---:R0:W-:Y:S04]  /*8640*/  STG.E.64 desc[UR18][R22.64], R10 ;  /* 0x0000000a16007986 */ /* 0x0041e8000c101b12 */
[----:B------:R-:W2:Y:S01]  /*8650*/  LDG.E.64 R24, desc[UR18][R4.64+0x10] ;  /* 0x0000101204187981 */ /* 0x000ea2000c1e1b00 */
[----:B------:R-:W-:-:S05]  /*8660*/  IMAD.WIDE.U32 R26, R31, 0x8, R22 ;  /* 0x000000081f1a7825 */ /* 0x000fca00078e0016 */
[----:B--2---:R0:W-:Y:S04]  /*8670*/  STG.E.64 desc[UR18][R26.64], R24 ;  /* 0x000000181a007986 */ /* 0x0041e8000c101b12 */
[----:B------:R-:W2:Y:S01]  /*8680*/  LDG.E.64 R28, desc[UR18][R4.64+0x18] ;  /* 0x00001812041c7981 */ /* 0x000ea2000c1e1b00 */
[----:B------:R-:W-:Y:S01]  /*8690*/  IMAD.WIDE.U32 R30, R31, 0x8, R26 ;  /* 0x000000081f1e7825 */ /* 0x000fe200078e001a */
[----:B------:R-:W-:-:S04]  /*86a0*/  IADD3 R16, PT, PT, R16, 0x4, RZ ;  /* 0x0000000410107810 */ /* 0x000fc80007ffe0ff */
[----:B------:R-:W-:Y:S01]  /*86b0*/  ISETP.NE.AND P0, PT, R16, R21, PT ;  /* 0x000000151000720c */ /* 0x000fe20003f05270 */
[----:B--2---:R0:W-:-:S12]  /*86c0*/  STG.E.64 desc[UR18][R30.64], R28 ;  /* 0x0000001c1e007986 */ /* 0x0041d8000c101b12 */
[----:B------:R-:W-:Y:S05]  /*86d0*/  @P0 BRA `(.L_x_153) ;  /* 0xfffffffc00ac0947 */ /* 0x000fea000383ffff */
[----:B------:R-:W-:Y:S05]  /*86e0*/  BSYNC.RECONVERGENT B1 ;  /* 0x0000000000017941 */ /* 0x000fea0003800200 */
.L_x_152:
[----:B0-----:R-:W-:-:S07]  /*86f0*/  IMAD.MOV.U32 R6, RZ, RZ, R21 ;  /* 0x000000ffff067224 */ /* 0x001fce00078e0015 */
.L_x_151:
[----:B------:R-:W-:-:S09]  /*8700*/  ULOP3.LUT UP0, UR12, UR26, 0x3, URZ, 0xc0, !UPT ;  /* 0x000000031a0c7892 */ /* 0x000fd2000f80c0ff */
[----:B------:R-:W-:Y:S05]  /*8710*/  BRA.U !UP0, `(.L_x_154) ;  /* 0x00000001084c7547 */ /* 0x000fea000b800000 */
[----:B------:R-:W0:Y:S01]  /*8720*/  LDC.64 R8, c[0x0][0x3f0] ;  /* 0x0000fc00ff087b82 */ /* 0x000e220000000a00 */
[----:B------:R-:W-:-:S07]  /*8730*/  IMAD.IADD R5, R33, 0x1, R6 ;  /* 0x0000000121057824 */ /* 0x000fce00078e0206 */
[----:B------:R-:W1:Y:S01]  /*8740*/  LDC R11, c[0x0][0x39c] ;  /* 0x0000e700ff0b7b82 */ /* 0x000e620000000800 */
[----:B0-----:R-:W-:-:S05]  /*8750*/  IMAD.WIDE R8, R5, 0x8, R8 ;  /* 0x0000000805087825 */ /* 0x001fca00078e0208 */
[----:B------:R-:W2:Y:S01]  /*8760*/  LDG.E.64 R4, desc[UR18][R8.64] ;  /* 0x0000001208047981 */ /* 0x000ea2000c1e1b00 */
[----:B------:R-:W-:Y:S01]  /*8770*/  UISETP.NE.AND UP0, UPT, UR12, 0x1, UPT ;  /* 0x000000010c00788c */ /* 0x000fe2000bf05270 */
[----:B-1----:R-:W-:-:S05]  /*8780*/  IMAD R7, R6, R11, R11 ;  /* 0x0000000b06077224 */ /* 0x002fca00078e020b */
[----:B------:R-:W-:-:S05]  /*8790*/  IADD3 R7, PT, PT, R7, R0, RZ ;  /* 0x0000000007077210 */ /* 0x000fca0007ffe0ff */
[----:B------:R-:W-:-:S05]  /*87a0*/  IMAD.WIDE R6, R7, 0x8, R44 ;  /* 0x0000000807067825 */ /* 0x000fca00078e022c */
[----:B--2---:R0:W-:Y:S01]  /*87b0*/  STG.E.64 desc[UR18][R6.64], R4 ;  /* 0x0000000406007986 */ /* 0x0041e2000c101b12 */
[----:B------:R-:W-:Y:S05]  /*87c0*/  BRA.U !UP0, `(.L_x_154) ;  /* 0x0000000108207547 */ /* 0x000fea000b800000 */
[----:B0-----:R-:W2:Y:S01]  /*87d0*/  LDG.E.64 R4, desc[UR18][R8.64+0x8] ;  /* 0x0000081208047981 */ /* 0x001ea2000c1e1b00 */
[----:B------:R-:W-:Y:S01]  /*87e0*/  IMAD.WIDE.U32 R6, R11, 0x8, R6 ;  /* 0x000000080b067825 */ /* 0x000fe200078e0006 */
[----:B------:R-:W-:-:S04]  /*87f0*/  UISETP.NE.AND UP0, UPT, UR12, 0x2, UPT ;  /* 0x000000020c00788c */ /* 0x000fc8000bf05270 */
[----:B--2---:R1:W-:Y:S05]  /*8800*/  STG.E.64 desc[UR18][R6.64], R4 ;  /* 0x0000000406007986 */ /* 0x0043ea000c101b12 */
[----:B------:R-:W-:Y:S05]  /*8810*/  BRA.U !UP0, `(.L_x_154) ;  /* 0x00000001080c7547 */ /* 0x000fea000b800000 */
[----:B-1----:R-:W2:Y:S01]  /*8820*/  LDG.E.64 R4, desc[UR18][R8.64+0x10] ;  /* 0x0000101208047981 */ /* 0x002ea2000c1e1b00 */
[----:B------:R-:W-:-:S05]  /*8830*/  IMAD.WIDE.U32 R6, R11, 0x8, R6 ;  /* 0x000000080b067825 */ /* 0x000fca00078e0006 */
[----:B--2---:R2:W-:Y:S02]  /*8840*/  STG.E.64 desc[UR18][R6.64], R4 ;  /* 0x0000000406007986 */ /* 0x0045e4000c101b12 */
.L_x_154:
[----:B------:R-:W3:Y:S01]  /*8850*/  LDCU UR12, c[0x0][0x39c] ;  /* 0x00007380ff0c77ac */ /* 0x000ee20008000800 */
[----:B------:R-:W-:-:S05]  /*8860*/  IMAD.IADD R0, R19, 0x1, R0 ;  /* 0x0000000113007824 */ /* 0x000fca00078e0200 */
[----:B---3--:R-:W-:-:S13]  /*8870*/  ISETP.GE.AND P0, PT, R0, UR12, PT ;  /* 0x0000000c00007c0c */ /* 0x008fda000bf06270 */
[----:B------:R-:W-:Y:S05]  /*8880*/  @!P0 BRA `(.L_x_155) ;  /* 0xfffffffc00208947 */ /* 0x000fea000383ffff */
.L_x_150:
[----:B------:R-:W-:Y:S05]  /*8890*/  BSYNC.RECONVERGENT B0 ;  /* 0x0000000000007941 */ /* 0x000fea0003800200 */
.L_x_149:
[----:B------:R-:W-:-:S03]  /*88a0*/  UMOV UR12, 0xffffffff ;  /* 0xffffffff000c7882 */ /* 0x000fc60000000000 */
[----:B------:R-:W-:Y:S05]  /*88b0*/  BRA.DIV UR12, `(.L_x_156) ;  /* 0x000000220cd47947 */ /* 0x000fea000b800000 */
[----:B------:R-:W-:Y:S06]  /*88c0*/  BAR.SYNC.DEFER_BLOCKING 0x0 ;  /* 0x0000000000007b1d */ /* 0x000fec0000010000 */
.L_x_235:
[----:B------:R-:W-:Y:S01]  /*88d0*/  BSSY B0, `(.L_x_157) ;  /* 0x0000018000007945 */ /* 0x000fe20003800000 */
[----:B------:R-:W-:-:S03]  /*88e0*/  IADD3 R0, PT, PT, R20, R19, RZ ;  /* 0x0000001314007210 */ /* 0x000fc60007ffe0ff */
[----:B------:R-:W-:Y:S05]  /*88f0*/  @P5 BRA `(.L_x_158) ;  /* 0x0000000000545947 */ /* 0x000fea0003800000 */
[----:B012---:R-:W0:Y:S01]  /*8900*/  S2R R5, SR_LANEID ;  /* 0x0000000000057919 */ /* 0x007e220000000000 */
[----:B------:R-:W-:Y:S02]  /*8910*/  VOTEU.ANY UR12, UPT, PT ;  /* 0x00000000000c7886 */ /* 0x000fe400038e0100 */
[----:B-----5:R-:W0:Y:S08]  /*8920*/  FLO.U32 R6, UR12 ;  /* 0x0000000c00067d00 */ /* 0x020e3000080e0000 */
        /* <DEDUP_REMOVED lines=8> */
[----:B0-----:R-:W-:-:S06]  /*89b0*/  LOP3.LUT R7, R7, UR12, RZ, 0xc0, !PT ;  /* 0x0000000c07077c12 */ /* 0x001fcc000f8ec0ff */
[----:B------:R-:W0:Y:S01]  /*89c0*/  POPC R7, R7 ;  /* 0x0000000700077309 */ /* 0x000e220000000000 */
[----:B--2---:R-:W0:Y:S02]  /*89d0*/  SHFL.IDX PT, R4, R5, R6, 0x1f ;  /* 0x00001f0605047589 */ /* 0x004e2400000e0000 */
[----:B0-----:R-:W-:-:S07]  /*89e0*/  IMAD R4, R7, UR10, R4 ;  /* 0x0000000a07047c24 */ /* 0x001fce000f8e0204 */
.L_x_159:
[----:B------:R-:W2:Y:S04]  /*89f0*/  LD.E.STRONG.GPU R5, desc[UR18][R46.64+0x4] ;  /* 0x000004122e057980 */ /* 0x000ea8000c10f900 */
[----:B--2---:R-:W-:Y:S01]  /*8a00*/  CCTL.IVALL ;  /* 0x00000000ff00798f */ /* 0x004fe20002000000 */
[----:B------:R-:W-:Y:S05]  /*8a10*/  YIELD ;  /* 0x0000000000007946 */ /* 0x000fea0003800000 */
[----:B------:R-:W-:-:S04]  /*8a20*/  LOP3.LUT R5, R5, R4, RZ, 0x3c, !PT ;  /* 0x0000000405057212 */ /* 0x000fc800078e3cff */
[----:B------:R-:W-:-:S13]  /*8a30*/  ISETP.GT.AND P0, PT, R5, -0x1, PT ;  /* 0xffffffff0500780c */ /* 0x000fda0003f04270 */
[----:B------:R-:W-:Y:S05]  /*8a40*/  @P0 BRA `(.L_x_159) ;  /* 0xfffffffc00e80947 */ /* 0x000fea000383ffff */
.L_x_158:
[----:B------:R-:W-:Y:S05]  /*8a50*/  BSYNC B0 ;  /* 0x0000000000007941 */ /* 0x000fea0003800000 */
.L_x_157:
[----:B------:R-:W-:Y:S01]  /*8a60*/  UMOV UR12, 0xffffffff ;  /* 0xffffffff000c7882 */ /* 0x000fe20000000000 */
[----:B------:R-:W-:Y:S02]  /*8a70*/  IMAD.IADD R16, R19, 0x1, R0 ;  /* 0x0000000113107824 */ /* 0x000fe400078e0200 */
[----:B------:R-:W-:Y:S05]  /*8a80*/  BRA.DIV UR12, `(.L_x_160) ;  /* 0x000000220c907947 */ /* 0x000fea000b800000 */
[----:B------:R-:W-:Y:S06]  /*8a90*/  BAR.SYNC.DEFER_BLOCKING 0x0 ;  /* 0x0000000000007b1d */ /* 0x000fec0000010000 */
.L_x_238:
[C---:B012---:R-:W-:Y:S01]  /*8aa0*/  IMAD.WIDE R4, R20.reuse, 0x8, R42 ;  /* 0x0000000814047825 */ /* 0x047fe200078e022a */
[----:B------:R-:W-:Y:S03]  /*8ab0*/  BSSY.RECONVERGENT B0, `(.L_x_161) ;  /* 0x0000051000007945 */ /* 0x000fe60003800200 */
[----:B-----5:R-:W-:-:S04]  /*8ac0*/  IMAD.WIDE R6, R20, 0x8, R44 ;  /* 0x0000000814067825 */ /* 0x020fc800078e022c */
[----:B------:R-:W-:-:S04]  /*8ad0*/  IMAD.WIDE R8, R19, 0x8, R4 ;  /* 0x0000000813087825 */ /* 0x000fc800078e0204 */
[----:B------:R-:W-:-:S04]  /*8ae0*/  IMAD.WIDE R10, R19, 0x8, R6 ;  /* 0x00000008130a7825 */ /* 0x000fc800078e0206 */
[----:B------:R-:W-:-:S04]  /*8af0*/  IMAD.WIDE R22, R19, 0x8, R8 ;  /* 0x0000000813167825 */ /* 0x000fc800078e0208 */
[----:B------:R-:W-:Y:S01]  /*8b00*/  IMAD.WIDE R24, R19, 0x8, R10 ;  /* 0x0000000813187825 */ /* 0x000fe200078e020a */
[----:B------:R-:W-:Y:S06]  /*8b10*/  @P6 BRA `(.L_x_162) ;  /* 0x0000000400286947 */ /* 0x000fec0003800000 */
[----:B------:R-:W0:Y:S01]  /*8b20*/  LDC.64 R26, c[0x0][0x398] ;  /* 0x0000e600ff1a7b82 */ /* 0x000e220000000a00 */
[----:B------:R-:W-:Y:S01]  /*8b30*/  BSSY.RECONVERGENT B1, `(.L_x_163) ;  /* 0x0000023000017945 */ /* 0x000fe20003800200 */
[----:B0-----:R-:W-:Y:S01]  /*8b40*/  ISETP.GE.AND P0, PT, R0, R27, PT ;  /* 0x0000001b0000720c */ /* 0x001fe20003f06270 */
[----:B------:R-:W-:Y:S01]  /*8b50*/  VIADD R28, R26, 0xffffffff ;  /* 0xffffffff1a1c7836 */ /* 0x000fe20000000000 */
[----:B------:R-:W-:Y:S02]  /*8b60*/  MOV R26, R20 ;  /* 0x00000014001a7202 */ /* 0x000fe40000000f00 */
[----:B------:R-:W-:-:S04]  /*8b70*/  SEL R21, RZ, 0x1, P0 ;  /* 0x00000001ff157807 */ /* 0x000fc80000000000 */
[----:B------:R-:W-:Y:S01]  /*8b80*/  IADD3 R34, PT, PT, R14, R21, RZ ;  /* 0x000000150e227210 */ /* 0x000fe20007ffe0ff */
[----:B------:R-:W-:-:S03]  /*8b90*/  IMAD R21, R28, R27, RZ ;  /* 0x0000001b1c157224 */ /* 0x000fc600078e02ff */
[----:B------:R-:W-:-:S04]  /*8ba0*/  LOP3.LUT R35, R34, 0x3, RZ, 0xc0, !PT ;  /* 0x0000000322237812 */ /* 0x000fc800078ec0ff */
[----:B------:R-:W-:-:S13]  /*8bb0*/  ISETP.NE.AND P0, PT, R35, 0x3, PT ;  /* 0x000000032300780c */ /* 0x000fda0003f05270 */
[----:B------:R-:W-:Y:S05]  /*8bc0*/  @!P0 BRA `(.L_x_164) ;  /* 0x0000000000648947 */ /* 0x000fea0003800000 */
[----:B------:R-:W2:Y:S01]  /*8bd0*/  LDG.E.64 R28, desc[UR18][R4.64] ;  /* 0x00000012041c7981 */ /* 0x000ea2000c1e1b00 */
[----:B------:R-:W-:-:S03]  /*8be0*/  IMAD.WIDE R30, R21, 0x8, R4 ;  /* 0x00000008151e7825 */ /* 0x000fc600078e0204 */
[----:B--2---:R0:W-:Y:S04]  /*8bf0*/  STG.E.64 desc[UR18][R6.64], R28 ;  /* 0x0000001c06007986 */ /* 0x0041e8000c101b12 */
[----:B------:R-:W2:Y:S01]  /*8c00*/  LDG.E.64 R30, desc[UR18][R30.64] ;  /* 0x000000121e1e7981 */ /* 0x000ea2000c1e1b00 */
[----:B------:R-:W-:Y:S01]  /*8c10*/  IMAD.WIDE R32, R21, 0x8, R6 ;  /* 0x0000000815207825 */ /* 0x000fe200078e0206 */
[----:B------:R-:W-:-:S03]  /*8c20*/  ISETP.NE.AND P0, PT, R35, RZ, PT ;  /* 0x000000ff2300720c */ /* 0x000fc60003f05270 */
[----:B------:R-:W-:Y:S01]  /*8c30*/  IMAD.MOV.U32 R26, RZ, RZ, R0 ;  /* 0x000000ffff1a7224 */ /* 0x000fe200078e0000 */
[----:B--2---:R0:W-:Y:S09]  /*8c40*/  STG.E.64 desc[UR18][R32.64], R30 ;  /* 0x0000001e20007986 */ /* 0x0041f2000c101b12 */
[----:B------:R-:W-:Y:S05]  /*8c50*/  @!P0 BRA `(.L_x_164) ;  /* 0x0000000000408947 */ /* 0x000fea0003800000 */
[----:B0-----:R-:W2:Y:S01]  /*8c60*/  LDG.E.64 R28, desc[UR18][R8.64] ;  /* 0x00000012081c7981 */ /* 0x001ea2000c1e1b00 */
[----:B------:R-:W-:-:S03]  /*8c70*/  IMAD.WIDE R30, R21, 0x8, R8 ;  /* 0x00000008151e7825 */ /* 0x000fc600078e0208 */
[----:B--2---:R1:W-:Y:S04]  /*8c80*/  STG.E.64 desc[UR18][R10.64], R28 ;  /* 0x0000001c0a007986 */ /* 0x0043e8000c101b12 */
[----:B------:R-:W2:Y:S01]  /*8c90*/  LDG.E.64 R30, desc[UR18][R30.64] ;  /* 0x000000121e1e7981 */ /* 0x000ea2000c1e1b00 */
[----:B------:R-:W-:Y:S01]  /*8ca0*/  IMAD.WIDE R32, R21, 0x8, R10 ;  /* 0x0000000815207825 */ /* 0x000fe200078e020a */
[----:B------:R-:W-:Y:S02]  /*8cb0*/  ISETP.NE.AND P0, PT, R35, 0x1, PT ;  /* 0x000000012300780c */ /* 0x000fe40003f05270 */
[----:B------:R-:W-:Y:S02]  /*8cc0*/  MOV R26, R16 ;  /* 0x00000010001a7202 */ /* 0x000fe40000000f00 */
[----:B--2---:R1:W-:Y:S09]  /*8cd0*/  STG.E.64 desc[UR18][R32.64], R30 ;  /* 0x0000001e20007986 */ /* 0x0043f2000c101b12 */
[----:B------:R-:W-:Y:S05]  /*8ce0*/  @!P0 BRA `(.L_x_164) ;  /* 0x00000000001c8947 */ /* 0x000fea0003800000 */
[----:B-1----:R-:W2:Y:S01]  /*8cf0*/  LDG.E.64 R28, desc[UR18][R22.64] ;  /* 0x00000012161c7981 */ /* 0x002ea2000c1e1b00 */
[----:B------:R-:W-:-:S03]  /*8d00*/  IMAD.WIDE R30, R21, 0x8, R22 ;  /* 0x00000008151e7825 */ /* 0x000fc600078e0216 */
[----:B--2---:R2:W-:Y:S04]  /*8d10*/  STG.E.64 desc[UR18][R24.64], R28 ;  /* 0x0000001c18007986 */ /* 0x0045e8000c101b12 */
[----:B------:R-:W3:Y:S01]  /*8d20*/  LDG.E.64 R30, desc[UR18][R30.64] ;  /* 0x000000121e1e7981 */ /* 0x000ee2000c1e1b00 */
[----:B------:R-:W-:-:S04]  /*8d30*/  IMAD.WIDE R32, R21, 0x8, R24 ;  /* 0x0000000815207825 */ /* 0x000fc800078e0218 */
[----:B------:R-:W-:Y:S01]  /*8d40*/  IMAD.IADD R26, R19, 0x1, R16 ;  /* 0x00000001131a7824 */ /* 0x000fe200078e0210 */
[----:B---3--:R2:W-:Y:S06]  /*8d50*/  STG.E.64 desc[UR18][R32.64], R30 ;  /* 0x0000001e20007986 */ /* 0x0085ec000c101b12 */
.L_x_164:
[----:B------:R-:W-:Y:S05]  /*8d60*/  BSYNC.RECONVERGENT B1 ;  /* 0x0000000000017941 */ /* 0x000fea0003800200 */
.L_x_163:
[----:B------:R-:W-:-:S13]  /*8d70*/  ISETP.GE.U32.AND P0, PT, R34, 0x3, PT ;  /* 0x000000032200780c */ /* 0x000fda0003f06070 */
[----:B------:R-:W-:Y:S05]  /*8d80*/  @!P0 BRA `(.L_x_162) ;  /* 0x00000000008c8947 */ /* 0x000fea0003800000 */
.L_x_165:
[----:B0123--:R-:W-:-:S05]  /*8d90*/  IMAD.WIDE R28, R26, 0x8, R42 ;  /* 0x000000081a1c7825 */ /* 0x00ffca00078e022a */
[----:B------:R-:W2:Y:S01]  /*8da0*/  LDG.E.64 R30, desc[UR18][R28.64] ;  /* 0x000000121c1e7981 */ /* 0x000ea2000c1e1b00 */
[----:B------:R-:W-:-:S04]  /*8db0*/  IMAD.WIDE R32, R26, 0x8, R44 ;  /* 0x000000081a207825 */ /* 0x000fc800078e022c */
[C---:B------:R-:W-:Y:S01]  /*8dc0*/  IMAD.WIDE R34, R21.reuse, 0x8, R28 ;  /* 0x0000000815227825 */ /* 0x040fe200078e021c */
[----:B--2---:R0:W-:Y:S05]  /*8dd0*/  STG.E.64 desc[UR18][R32.64], R30 ;  /* 0x0000001e20007986 */ /* 0x0041ea000c101b12 */
[----:B------:R-:W2:Y:S01]  /*8de0*/  LDG.E.64 R34, desc[UR18][R34.64] ;  /* 0x0000001222227981 */ /* 0x000ea2000c1e1b00 */
[----:B------:R-:W-:-:S04]  /*8df0*/  IMAD.WIDE R36, R21, 0x8, R32 ;  /* 0x0000000815247825 */ /* 0x000fc800078e0220 */
[C---:B------:R-:W-:Y:S01]  /*8e00*/  IMAD.WIDE R38, R19.reuse, 0x8, R28 ;  /* 0x0000000813267825 */ /* 0x040fe200078e021c */
[----:B--2---:R1:W-:Y:S04]  /*8e10*/  STG.E.64 desc[UR18][R36.64], R34 ;  /* 0x0000002224007986 */ /* 0x0043e8000c101b12 */
[----:B------:R-:W2:Y:S01]  /*8e20*/  LDG.E.64 R48, desc[UR18][R38.64] ;  /* 0x0000001226307981 */ /* 0x000ea2000c1e1b00 */
[----:B------:R-:W-:-:S04]  /*8e30*/  IMAD.WIDE R50, R19, 0x8, R32 ;  /* 0x0000000813327825 */ /* 0x000fc800078e0220 */
[C---:B------:R-:W-:Y:S01]  /*8e40*/  IMAD.WIDE R52, R21.reuse, 0x8, R38 ;  /* 0x0000000815347825 */ /* 0x040fe200078e0226 */
[----:B--2---:R2:W-:Y:S05]  /*8e50*/  STG.E.64 desc[UR18][R50.64], R48 ;  /* 0x0000003032007986 */ /* 0x0045ea000c101b12 */
[----:B------:R-:W3:Y:S01]  /*8e60*/  LDG.E.64 R52, desc[UR18][R52.64] ;  /* 0x0000001234347981 */ /* 0x000ee2000c1e1b00 */
[----:B------:R-:W-:-:S04]  /*8e70*/  IMAD.WIDE R28, R21, 0x8, R50 ;  /* 0x00000008151c7825 */ /* 0x000fc800078e0232 */
[C---:B0-----:R-:W-:Y:S01]  /*8e80*/  IMAD.WIDE R30, R19.reuse, 0x8, R38 ;  /* 0x00000008131e7825 */ /* 0x041fe200078e0226 */
[----:B---3--:R0:W-:Y:S04]  /*8e90*/  STG.E.64 desc[UR18][R28.64], R52 ;  /* 0x000000341c007986 */ /* 0x0081e8000c101b12 */
[----:B------:R-:W3:Y:S01]  /*8ea0*/  LDG.E.64 R32, desc[UR18][R30.64] ;  /* 0x000000121e207981 */ /* 0x000ee2000c1e1b00 */
[----:B------:R-:W-:-:S04]  /*8eb0*/  IMAD.WIDE R54, R19, 0x8, R50 ;  /* 0x0000000813367825 */ /* 0x000fc800078e0232 */
[C---:B-1----:R-:W-:Y:S01]  /*8ec0*/  IMAD.WIDE R34, R21.reuse, 0x8, R30 ;  /* 0x0000000815227825 */ /* 0x042fe200078e021e */
[----:B---3--:R3:W-:Y:S05]  /*8ed0*/  STG.E.64 desc[UR18][R54.64], R32 ;  /* 0x0000002036007986 */ /* 0x0087ea000c101b12 */
[----:B------:R-:W4:Y:S01]  /*8ee0*/  LDG.E.64 R34, desc[UR18][R34.64] ;  /* 0x0000001222227981 */ /* 0x000f22000c1e1b00 */
[----:B------:R-:W-:-:S04]  /*8ef0*/  IMAD.WIDE R36, R21, 0x8, R54 ;  /* 0x0000000815247825 */ /* 0x000fc800078e0236 */
[C---:B------:R-:W-:Y:S01]  /*8f00*/  IMAD.WIDE R38, R19.reuse, 0x8, R30 ;  /* 0x0000000813267825 */ /* 0x040fe200078e021e */
[----:B----4-:R3:W-:Y:S04]  /*8f10*/  STG.E.64 desc[UR18][R36.64], R34 ;  /* 0x0000002224007986 */ /* 0x0107e8000c101b12 */
[----:B--2---:R-:W2:Y:S01]  /*8f20*/  LDG.E.64 R48, desc[UR18][R38.64] ;  /* 0x0000001226307981 */ /* 0x004ea2000c1e1b00 */
[----:B------:R-:W-:-:S04]  /*8f30*/  IMAD.WIDE R50, R19, 0x8, R54 ;  /* 0x0000000813327825 */ /* 0x000fc800078e0236 */
[C---:B0-----:R-:W-:Y:S01]  /*8f40*/  IMAD.WIDE R28, R21.reuse, 0x8, R38 ;  /* 0x00000008151c7825 */ /* 0x041fe200078e0226 */
[----:B--2---:R3:W-:Y:S05]  /*8f50*/  STG.E.64 desc[UR18][R50.64], R48 ;  /* 0x0000003032007986 */ /* 0x0047ea000c101b12 */
[----:B------:R-:W2:Y:S01]  /*8f60*/  LDG.E.64 R28, desc[UR18][R28.64] ;  /* 0x000000121c1c7981 */ /* 0x000ea2000c1e1b00 */
[----:B------:R-:W-:Y:S01]  /*8f70*/  IMAD.WIDE R30, R21, 0x8, R50 ;  /* 0x00000008151e7825 */ /* 0x000fe200078e0232 */
[----:B------:R-:W-:-:S04]  /*8f80*/  LEA R26, R19, R26, 0x2 ;  /* 0x0000001a131a7211 */ /* 0x000fc800078e10ff */
[----:B------:R-:W-:Y:S01]  /*8f90*/  ISETP.GE.AND P0, PT, R26, R27, PT ;  /* 0x0000001b1a00720c */ /* 0x000fe20003f06270 */
[----:B--2---:R3:W-:-:S12]  /*8fa0*/  STG.E.64 desc[UR18][R30.64], R28 ;  /* 0x0000001c1e007986 */ /* 0x0047d8000c101b12 */
[----:B------:R-:W-:Y:S05]  /*8fb0*/  @!P0 BRA `(.L_x_165) ;  /* 0xfffffffc00748947 */ /* 0x000fea000383ffff */
.L_x_162:
[----:B------:R-:W-:Y:S05]  /*8fc0*/  BSYNC.RECONVERGENT B0 ;  /* 0x0000000000007941 */ /* 0x000fea0003800200 */
.L_x_161:
[----:B------:R-:W-:-:S03]  /*8fd0*/  UMOV UR12, 0xffffffff ;  /* 0xffffffff000c7882 */ /* 0x000fc60000000000 */
[----:B------:R-:W-:Y:S05]  /*8fe0*/  BRA.DIV UR12, `(.L_x_166) ;  /* 0x0000001e0c687947 */ /* 0x000fea000b800000 */
[----:B------:R-:W-:Y:S06]  /*8ff0*/  BAR.SYNC.DEFER_BLOCKING 0x0 ;  /* 0x0000000000007b1d */ /* 0x000fec0000010000 */
.L_x_241:
[----:B------:R-:W4:Y:S01]  /*9000*/  LDC.64 R26, c[0x0][0x398] ;  /* 0x0000e600ff1a7b82 */ /* 0x000f220000000a00 */
[----:B------:R-:W-:Y:S01]  /*9010*/  BSSY B0, `(.L_x_167) ;  /* 0x0000019000007945 */ /* 0x000fe20003800000 */
[----:B----4-:R-:W-:-:S05]  /*9020*/  IMAD R21, R26, R27, RZ ;  /* 0x0000001b1a157224 */ /* 0x010fca00078e02ff */
[----:B------:R-:W-:Y:S01]  /*9030*/  ISETP.GE.AND P1, PT, R20, R21, PT ;  /* 0x000000151400720c */ /* 0x000fe20003f26270 */
[----:B------:R-:W-:-:S12]  /*9040*/  @P5 BRA `(.L_x_168) ;  /* 0x0000000000545947 */ /* 0x000fd80003800000 */
[----:B------:R-:W4:Y:S01]  /*9050*/  S2R R27, SR_LANEID ;  /* 0x00000000001b7919 */ /* 0x000f220000000000 */
[----:B------:R-:W-:Y:S02]  /*9060*/  VOTEU.ANY UR12, UPT, PT ;  /* 0x00000000000c7886 */ /* 0x000fe400038e0100 */
[----:B0123--:R-:W4:Y:S08]  /*9070*/  FLO.U32 R28, UR12 ;  /* 0x0000000c001c7d00 */ /* 0x00ff3000080e0000 */
[----:B------:R-:W0:Y:S01]  /*9080*/  POPC R26, UR12 ;  /* 0x0000000c001a7d09 */ /* 0x000e220008000000 */
[----:B----4-:R-:W-:Y:S01]  /*9090*/  ISETP.EQ.U32.AND P0, PT, R28, R27, PT ;  /* 0x0000001b1c00720c */ /* 0x010fe20003f02070 */
[----:B0-----:R-:W-:-:S12]  /*90a0*/  IMAD R27, R26, UR10, RZ ;  /* 0x0000000a1a1b7c24 */ /* 0x001fd8000f8e02ff */
        /* <DEDUP_REMOVED lines=9> */
.L_x_169:
[----:B------:R-:W2:Y:S04]  /*9140*/  LD.E.STRONG.GPU R27, desc[UR18][R46.64+0x4] ;  /* 0x000004122e1b7980 */ /* 0x000ea8000c10f900 */
[----:B--2---:R-:W-:Y:S01]  /*9150*/  CCTL.IVALL ;  /* 0x00000000ff00798f */ /* 0x004fe20002000000 */
[----:B------:R-:W-:Y:S05]  /*9160*/  YIELD ;  /* 0x0000000000007946 */ /* 0x000fea0003800000 */
[----:B------:R-:W-:-:S04]  /*9170*/  LOP3.LUT R27, R27, R26, RZ, 0x3c, !PT ;  /* 0x0000001a1b1b7212 */ /* 0x000fc800078e3cff */
[----:B------:R-:W-:-:S13]  /*9180*/  ISETP.GT.AND P0, PT, R27, -0x1, PT ;  /* 0xffffffff1b00780c */ /* 0x000fda0003f04270 */
[----:B------:R-:W-:Y:S05]  /*9190*/  @P0 BRA `(.L_x_169) ;  /* 0xfffffffc00e80947 */ /* 0x000fea000383ffff */
.L_x_168:
[----:B------:R-:W-:Y:S05]  /*91a0*/  BSYNC B0 ;  /* 0x0000000000007941 */ /* 0x000fea0003800000 */
.L_x_167:
[----:B------:R-:W-:-:S03]  /*91b0*/  UMOV UR12, 0xffffffff ;  /* 0xffffffff000c7882 */ /* 0x000fc60000000000 */
[----:B------:R-:W-:Y:S05]  /*91c0*/  BRA.DIV UR12, `(.L_x_170) ;  /* 0x0000001e0c207947 */ /* 0x000fea000b800000 */
[----:B------:R-:W-:Y:S06]  /*91d0*/  BAR.SYNC.DEFER_BLOCKING 0x0 ;  /* 0x0000000000007b1d */ /* 0x000fec0000010000 */
.L_x_244:
[----:B------:R-:W-:Y:S01]  /*91e0*/  BSSY.RECONVERGENT B0, `(.L_x_171) ;  /* 0x0000058000007945 */ /* 0x000fe20003800200 */
[----:B------:R-:W-:-:S03]  /*91f0*/  CS2R R26, SRZ ;  /* 0x00000000001a7805 */ /* 0x000fc6000001ff00 */
[----:B------:R-:W-:Y:S05]  /*9200*/  @P1 BRA `(.L_x_172) ;  /* 0x0000000400541947 */ /* 0x000fea0003800000 */
[----:B------:R-:W-:Y:S01]  /*9210*/  ISETP.GE.AND P0, PT, R0, R21, PT ;  /* 0x000000150000720c */ /* 0x000fe20003f06270 */
[----:B------:R-:W-:Y:S01]  /*9220*/  BSSY.RECONVERGENT B1, `(.L_x_173) ;  /* 0x000002b000017945 */ /* 0x000fe20003800200 */
[----:B0123--:R-:W-:Y:S02]  /*9230*/  MOV R28, R20 ;  /* 0x00000014001c7202 */ /* 0x00ffe40000000f00 */
[----:B------:R-:W-:-:S05]  /*9240*/  SEL R26, RZ, 0x1, P0 ;  /* 0x00000001ff1a7807 */ /* 0x000fca0000000000 */
[----:B------:R-:W-:-:S05]  /*9250*/  IMAD.IADD R26, R13, 0x1, R26 ;  /* 0x000000010d1a7824 */ /* 0x000fca00078e021a */
[C---:B------:R-:W-:Y:S02]  /*9260*/  LOP3.LUT R30, R26.reuse, 0x3, RZ, 0xc0, !PT ;  /* 0x000000031a1e7812 */ /* 0x040fe400078ec0ff */
[----:B------:R-:W-:Y:S02]  /*9270*/  ISETP.GE.U32.AND P0, PT, R26, 0x3, PT ;  /* 0x000000031a00780c */ /* 0x000fe40003f06070 */
[----:B------:R-:W-:Y:S02]  /*9280*/  CS2R R26, SRZ ;  /* 0x00000000001a7805 */ /* 0x000fe4000001ff00 */
[----:B------:R-:W-:-:S13]  /*9290*/  ISETP.NE.AND P1, PT, R30, 0x3, PT ;  /* 0x000000031e00780c */ /* 0x000fda0003f25270 */
[----:B------:R-:W-:Y:S05]  /*92a0*/  @!P1 BRA `(.L_x_174) ;  /* 0x0000000000889947 */ /* 0x000fea0003800000 */
[----:B------:R-:W2:Y:S04]  /*92b0*/  LDG.E.64 R6, desc[UR18][R6.64] ;  /* 0x0000001206067981 */ /* 0x000ea8000c1e1b00 */
[----:B------:R-:W2:Y:S01]  /*92c0*/  LDG.E.64 R4, desc[UR18][R4.64] ;  /* 0x0000001204047981 */ /* 0x000ea2000c1e1b00 */
[----:B------:R-:W-:Y:S01]  /*92d0*/  ISETP.NE.AND P1, PT, R30, RZ, PT ;  /* 0x000000ff1e00720c */ /* 0x000fe20003f25270 */
[----:B------:R-:W-:Y:S01]  /*92e0*/  IMAD.MOV.U32 R28, RZ, RZ, RZ ;  /* 0x000000ffff1c7224 */ /* 0x000fe200078e00ff */
[----:B--2---:R-:W-:-:S08]  /*92f0*/  DADD R26, R6, -R4 ;  /* 0x00000000061a7229 */ /* 0x004fd00000000804 */
[----:B------:R-:W-:Y:S02]  /*9300*/  DSETP.MAX.AND P2, P3, RZ, |R26|, PT ;  /* 0x4000001aff00722a */ /* 0x000fe40003b4f000 */
[----:B------:R-:W-:Y:S02]  /*9310*/  IMAD.MOV.U32 R29, RZ, RZ, R26 ;  /* 0x000000ffff1d7224 */ /* 0x000fe400078e001a */
[----:B------:R-:W-:Y:S01]  /*9320*/  HFMA2 R26, -RZ, RZ, 0, 0 ;  /* 0x00000000ff1a7431 */ /* 0x000fe200000001ff */
[----:B------:R-:W-:-:S04]  /*9330*/  MOV R31, R27 ;  /* 0x0000001b001f7202 */ /* 0x000fc80000000f00 */
[----:B------:R-:W-:Y:S01]  /*9340*/  FSEL R33, R28, |R31|, P2 ;  /* 0x4000001f1c217208 */ /* 0x000fe20001000000 */
[----:B------:R-:W-:Y:S01]  /*9350*/  IMAD.MOV.U32 R28, RZ, RZ, R0 ;  /* 0x000000ffff1c7224 */ /* 0x000fe200078e0000 */
[----:B------:R-:W-:-:S03]  /*9360*/  SEL R26, R26, R29, P2 ;  /* 0x0000001d1a1a7207 */ /* 0x000fc60001000000 */
[----:B------:R-:W-:-:S04]  /*9370*/  @P3 LOP3.LUT R33, R31, 0x80000, RZ, 0xfc, !PT ;  /* 0x000800001f213812 */ /* 0x000fc800078efcff */
[----:B------:R-:W-:Y:S01]  /*9380*/  MOV R27, R33 ;  /* 0x00000021001b7202 */ /* 0x000fe20000000f00 */
[----:B------:R-:W-:Y:S06]  /*9390*/  @!P1 BRA `(.L_x_174) ;  /* 0x00000000004c9947 */ /* 0x000fec0003800000 */
[----:B------:R-:W-:Y:S01]  /*93a0*/  ISETP.NE.AND P2, PT, R30, 0x1, PT ;  /* 0x000000011e00780c */ /* 0x000fe20003f45270 */
[----:B------:R-:W2:Y:S04]  /*93b0*/  LDG.E.64 R10, desc[UR18][R10.64] ;  /* 0x000000120a0a7981 */ /* 0x000ea8000c1e1b00 */
[----:B------:R-:W2:Y:S08]  /*93c0*/  LDG.E.64 R8, desc[UR18][R8.64] ;  /* 0x0000001208087981 */ /* 0x000eb0000c1e1b00 */
[----:B------:R-:W3:Y:S04]  /*93d0*/  @P2 LDG.E.64 R24, desc[UR18][R24.64] ;  /* 0x0000001218182981 */ /* 0x000ee8000c1e1b00 */
[----:B------:R-:W3:Y:S01]  /*93e0*/  @P2 LDG.E.64 R22, desc[UR18][R22.64] ;  /* 0x0000001216162981 */ /* 0x000ee2000c1e1b00 */
[----:B------:R-:W-:Y:S01]  /*93f0*/  IMAD.MOV.U32 R28, RZ, RZ, R16 ;  /* 0x000000ffff1c7224 */ /* 0x000fe200078e0010 */
[----:B------:R-:W-:Y:S01]  /*9400*/  @P2 IADD3 R28, PT, PT, R19, R16, RZ ;  /* 0x00000010131c2210 */ /* 0x000fe20007ffe0ff */
[----:B--2---:R-:W-:-:S08]  /*9410*/  DADD R4, R10, -R8 ;  /* 0x000000000a047229 */ /* 0x004fd00000000808 */
[----:B------:R-:W-:Y:S02]  /*9420*/  DADD R6, -RZ, |R4| ;  /* 0x00000000ff067229 */ /* 0x000fe40000000504 */
[----:B------:R-:W-:Y:S02]  /*9430*/  DSETP.GT.AND P1, PT, |R4|, R26, PT ;  /* 0x0000001a0400722a */ /* 0x000fe40003f24200 */
[----:B---3--:R-:W-:-:S06]  /*9440*/  @P2 DADD R4, R24, -R22 ;  /* 0x0000000018042229 */ /* 0x008fcc0000000816 */
[----:B------:R-:W-:Y:S02]  /*9450*/  FSEL R26, R6, R26, P1 ;  /* 0x0000001a061a7208 */ /* 0x000fe40000800000 */
[----:B------:R-:W-:Y:S01]  /*9460*/  FSEL R27, R7, R27, P1 ;  /* 0x0000001b071b7208 */ /* 0x000fe20000800000 */
[----:B------:R-:W-:-:S05]  /*9470*/  @P2 DADD R6, -RZ, |R4| ;  /* 0x00000000ff062229 */ /* 0x000fca0000000504 */
[----:B------:R-:W-:-:S06]  /*9480*/  @P2 DSETP.GT.AND P1, PT, |R4|, R26, PT ;  /* 0x0000001a0400222a */ /* 0x000fcc0003f24200 */
[----:B------:R-:W-:Y:S02]  /*9490*/  @P2 FSEL R0, R6, R26, P1 ;  /* 0x0000001a06002208 */ /* 0x000fe40000800000 */
[----:B------:R-:W-:-:S03]  /*94a0*/  @P2 FSEL R7, R7, R27, P1 ;  /* 0x0000001b07072208 */ /* 0x000fc60000800000 */
[----:B------:R-:W-:Y:S01]  /*94b0*/  @P2 IMAD.MOV.U32 R26, RZ, RZ, R0 ;  /* 0x000000ffff1a2224 */ /* 0x000fe200078e0000 */
[----:B------:R-:W-:-:S07]  /*94c0*/  @P2 MOV R27, R7 ;  /* 0x00000007001b2202 */ /* 0x000fce0000000f00 */
.L_x_174:
[----:B------:R-:W-:Y:S05]  /*94d0*/  BSYNC.RECONVERGENT B1 ;  /* 0x0000000000017941 */ /* 0x000fea0003800200 */
.L_x_173:
[----:B------:R-:W-:Y:S05]  /*94e0*/  @!P0 BRA `(.L_x_172) ;  /* 0x00000000009c8947 */ /* 0x000fea0003800000 */
.L_x_175:
[----:B------:R-:W-:-:S04]  /*94f0*/  IMAD.WIDE R4, R28, 0x8, R44 ;  /* 0x000000081c047825 */ /* 0x000fc800078e022c */
[----:B------:R-:W-:Y:S01]  /*9500*/  IMAD.WIDE R8, R28, 0x8, R42 ;  /* 0x000000081c087825 */ /* 0x000fe200078e022a */
[----:B------:R0:W2:Y:S04]  /*9510*/  LDG.E.64 R6, desc[UR18][R4.64] ;  /* 0x0000001204067981 */ /* 0x0000a8000c1e1b00 */
[----:B------:R-:W2:Y:S01]  /*9520*/  LDG.E.64 R10, desc[UR18][R8.64] ;  /* 0x00000012080a7981 */ /* 0x000ea2000c1e1b00 */
[----:B------:R-:W-:-:S04]  /*9530*/  IMAD.WIDE R22, R19, 0x8, R4 ;  /* 0x0000000813167825 */ /* 0x000fc800078e0204 */
[C---:B------:R-:W-:Y:S01]  /*9540*/  IMAD.WIDE R30, R19.reuse, 0x8, R8 ;  /* 0x00000008131e7825 */ /* 0x040fe200078e0208 */
[----:B------:R-:W3:Y:S04]  /*9550*/  LDG.E.64 R24, desc[UR18][R22.64] ;  /* 0x0000001216187981 */ /* 0x000ee8000c1e1b00 */
[----:B------:R-:W3:Y:S01]  /*9560*/  LDG.E.64 R32, desc[UR18][R30.64] ;  /* 0x000000121e207981 */ /* 0x000ee2000c1e1b00 */
[----:B------:R-:W-:-:S04]  /*9570*/  IMAD.WIDE R34, R19, 0x8, R22 ;  /* 0x0000000813227825 */ /* 0x000fc800078e0216 */
[C---:B------:R-:W-:Y:S01]  /*9580*/  IMAD.WIDE R38, R19.reuse, 0x8, R30 ;  /* 0x0000000813267825 */ /* 0x040fe200078e021e */
[----:B------:R-:W4:Y:S04]  /*9590*/  LDG.E.64 R36, desc[UR18][R34.64] ;  /* 0x0000001222247981 */ /* 0x000f28000c1e1b00 */
[----:B------:R-:W4:Y:S01]  /*95a0*/  LDG.E.64 R48, desc[UR18][R38.64] ;  /* 0x0000001226307981 */ /* 0x000f22000c1e1b00 */
[----:B------:R-:W-:-:S04]  /*95b0*/  IMAD.WIDE R50, R19, 0x8, R34 ;  /* 0x0000000813327825 */ /* 0x000fc800078e0222 */
[C---:B0-----:R-:W-:Y:S02]  /*95c0*/  IMAD.WIDE R4, R19.reuse, 0x8, R38 ;  /* 0x0000000813047825 */ /* 0x041fe400078e0226 */
[----:B------:R-:W5:Y:S04]  /*95d0*/  LDG.E.64 R50, desc[UR18][R50.64] ;  /* 0x0000001232327981 */ /* 0x000f68000c1e1b00 */
[----:B------:R-:W5:Y:S01]  /*95e0*/  LDG.E.64 R4, desc[UR18][R4.64] ;  /* 0x0000001204047981 */ /* 0x000f62000c1e1b00 */
[----:B------:R-:W-:-:S05]  /*95f0*/  IMAD R28, R19, 0x4, R28 ;  /* 0x00000004131c7824 */ /* 0x000fca00078e021c */
[----:B------:R-:W-:Y:S01]  /*9600*/  ISETP.GE.AND P1, PT, R28, R21, PT ;  /* 0x000000151c00720c */ /* 0x000fe20003f26270 */
[----:B--2---:R-:W-:-:S08]  /*9610*/  DADD R6, R6, -R10 ;  /* 0x0000000006067229 */ /* 0x004fd0000000080a */
[----:B------:R-:W-:Y:S02]  /*9620*/  DADD R8, -RZ, |R6| ;  /* 0x00000000ff087229 */ /* 0x000fe40000000506 */
[----:B------:R-:W-:Y:S02]  /*9630*/  DSETP.GT.AND P0, PT, |R6|, R26, PT ;  /* 0x0000001a0600722a */ /* 0x000fe40003f04200 */
[----:B---3--:R-:W-:-:S06]  /*9640*/  DADD R24, R24, -R32 ;  /* 0x0000000018187229 */ /* 0x008fcc0000000820 */
[----:B------:R-:W-:Y:S02]  /*9650*/  FSEL R6, R8, R26, P0 ;  /* 0x0000001a08067208 */ /* 0x000fe40000000000 */
[----:B------:R-:W-:Y:S01]  /*9660*/  FSEL R7, R9, R27, P0 ;  /* 0x0000001b09077208 */ /* 0x000fe20000000000 */
[----:B------:R-:W-:Y:S02]  /*9670*/  DADD R8, -RZ, |R24| ;  /* 0x00000000ff087229 */ /* 0x000fe40000000518 */
[----:B----4-:R-:W-:-:S03]  /*9680*/  DADD R36, R36, -R48 ;  /* 0x0000000024247229 */ /* 0x010fc60000000830 */
[----:B------:R-:W-:Y:S02]  /*9690*/  DSETP.GT.AND P0, PT, |R24|, R6, PT ;  /* 0x000000061800722a */ /* 0x000fe40003f04200 */
[----:B-----5:R-:W-:-:S04]  /*96a0*/  DADD R4, R50, -R4 ;  /* 0x0000000032047229 */ /* 0x020fc80000000804 */
[----:B------:R-:W-:Y:S02]  /*96b0*/  FSEL R6, R8, R6, P0 ;  /* 0x0000000608067208 */ /* 0x000fe40000000000 */
[----:B------:R-:W-:Y:S01]  /*96c0*/  FSEL R7, R9, R7, P0 ;  /* 0x0000000709077208 */ /* 0x000fe20000000000 */
[----:B------:R-:W-:-:S05]  /*96d0*/  DADD R8, -RZ, |R36| ;  /* 0x00000000ff087229 */ /* 0x000fca0000000524 */
[----:B------:R-:W-:-:S06]  /*96e0*/  DSETP.GT.AND P0, PT, |R36|, R6, PT ;  /* 0x000000062400722a */ /* 0x000fcc0003f04200 */
[----:B------:R-:W-:Y:S02]  /*96f0*/  FSEL R6, R8, R6, P0 ;  /* 0x0000000608067208 */ /* 0x000fe40000000000 */
[----:B------:R-:W-:Y:S01]  /*9700*/  FSEL R7, R9, R7, P0 ;  /* 0x0000000709077208 */ /* 0x000fe20000000000 */
[----:B------:R-:W-:-:S05]  /*9710*/  DADD R8, -RZ, |R4| ;  /* 0x00000000ff087229 */ /* 0x000fca0000000504 */
[----:B------:R-:W-:-:S06]  /*9720*/  DSETP.GT.AND P0, PT, |R4|, R6, PT ;  /* 0x000000060400722a */ /* 0x000fcc0003f04200 */
[----:B------:R-:W-:Y:S02]  /*9730*/  FSEL R26, R8, R6, P0 ;  /* 0x00000006081a7208 */ /* 0x000fe40000000000 */
[----:B------:R-:W-:Y:S01]  /*9740*/  FSEL R27, R9, R7, P0 ;  /* 0x00000007091b7208 */ /* 0x000fe20000000000 */
[----:B------:R-:W-:Y:S06]  /*9750*/  @!P1 BRA `(.L_x_175) ;  /* 0xfffffffc00649947 */ /* 0x000fec000383ffff */
.L_x_172:
[----:B------:R-:W-:Y:S05]  /*9760*/  BSYNC.RECONVERGENT B0 ;  /* 0x0000000000007941 */ /* 0x000fea0003800200 */
.L_x_171:
[----:B-1----:R-:W1:Y:S01]  /*9770*/  S2R R11, SR_TID.X ;  /* 0x00000000000b7919 */ /* 0x002e620000002100 */
[----:B------:R-:W4:Y:S01]  /*9780*/  S2UR UR13, SR_CgaCtaId ;  /* 0x00000000000d79c3 */ /* 0x000f220000008800 */
[----:B------:R-:W-:-:S07]  /*9790*/  UMOV UR12, 0x400 ;  /* 0x00000400000c7882 */ /* 0x000fce0000000000 */
[----:B------:R-:W5:Y:S01]  /*97a0*/  LDC R0, c[0x0][0x360] ;  /* 0x0000d800ff007b82 */ /* 0x000f620000000800 */
[----:B----4-:R-:W-:-:S06]  /*97b0*/  ULEA UR12, UR13, UR12, 0x18 ;  /* 0x0000000c0d0c7291 */ /* 0x010fcc000f8ec0ff */
[C---:B-1----:R-:W-:Y:S01]  /*97c0*/  LEA R9, R11.reuse, UR12, 0x3 ;  /* 0x0000000c0b097c11 */ /* 0x042fe2000f8e18ff */
[----:B------:R-:W-:Y:S05]  /*97d0*/  WARPSYNC.ALL ;  /* 0x0000000000007948 */ /* 0x000fea0003800000 */
[----:B-----5:R-:W-:Y:S01]  /*97e0*/  ISETP.GE.U32.AND P0, PT, R0, 0x2, PT ;  /* 0x000000020000780c */ /* 0x020fe20003f06070 */
[----:B------:R1:W-:Y:S01]  /*97f0*/  STS.64 [R9], R26 ;  /* 0x0000001a09007388 */ /* 0x0003e20000000a00 */
[----:B------:R-:W-:Y:S01]  /*9800*/  BAR.SYNC.DEFER_BLOCKING 0x0 ;  /* 0x0000000000007b1d */ /* 0x000fe20000010000 */
[----:B------:R-:W-:-:S10]  /*9810*/  ISETP.NE.AND P1, PT, R11, RZ, PT ;  /* 0x000000ff0b00720c */ /* 0x000fd40003f25270 */
[----:B-1----:R-:W-:Y:S05]  /*9820*/  @!P0 BRA `(.L_x_176) ;  /* 0x0000000000488947 */ /* 0x002fea0003800000 */
.L_x_177:
[----:B------:R-:W-:-:S04]  /*9830*/  SHF.R.U32.HI R8, RZ, 0x1, R0 ;  /* 0x00000001ff087819 */ /* 0x000fc80000011600 */
[----:B------:R-:W-:-:S13]  /*9840*/  ISETP.GE.U32.AND P0, PT, R11, R8, PT ;  /* 0x000000080b00720c */ /* 0x000fda0003f06070 */
[----:B0-----:R-:W-:Y:S01]  /*9850*/  @!P0 LEA R6, R8, R9, 0x3 ;  /* 0x0000000908068211 */ /* 0x001fe200078e18ff */
[----:B------:R-:W0:Y:S05]  /*9860*/  @!P0 LDS.64 R4, [R9] ;  /* 0x0000000009048984 */ /* 0x000e2a0000000a00 */
[----:B------:R-:W1:Y:S01]  /*9870*/  @!P0 LDS.64 R6, [R6] ;  /* 0x0000000006068984 */ /* 0x000e620000000a00 */
[----:B0-----:R-:W-:Y:S01]  /*9880*/  @!P0 IMAD.MOV.U32 R10, RZ, RZ, R5 ;  /* 0x000000ffff0a8224 */ /* 0x001fe200078e0005 */
[----:B-1----:R-:W-:Y:S01]  /*9890*/  @!P0 DSETP.MAX.AND P2, P3, R4, R6, PT ;  /* 0x000000060400822a */ /* 0x002fe20003b4f000 */
[----:B------:R-:W-:Y:S01]  /*98a0*/  @!P0 MOV R21, R7 ;  /* 0x0000000700158202 */ /* 0x000fe20000000f00 */
[----:B------:R-:W-:-:S04]  /*98b0*/  @!P0 IMAD.MOV.U32 R5, RZ, RZ, R6 ;  /* 0x000000ffff058224 */ /* 0x000fc800078e0006 */
[----:B------:R-:W-:Y:S02]  /*98c0*/  @!P0 FSEL R10, R10, R21, P2 ;  /* 0x000000150a0a8208 */ /* 0x000fe40001000000 */
[----:B------:R-:W-:Y:S02]  /*98d0*/  @!P0 LOP3.LUT R21, R21, 0x80000, RZ, 0xfc, !PT ;  /* 0x0008000015158812 */ /* 0x000fe400078efcff */
[----:B------:R-:W-:Y:S02]  /*98e0*/  @!P0 SEL R4, R4, R5, P2 ;  /* 0x0000000504048207 */ /* 0x000fe40001000000 */
[----:B------:R-:W-:-:S05]  /*98f0*/  @!P0 SEL R5, R21, R10, P3 ;  /* 0x0000000a15058207 */ /* 0x000fca0001800000 */
[----:B------:R1:W-:Y:S01]  /*9900*/  @!P0 STS.64 [R9], R4 ;  /* 0x0000000409008388 */ /* 0x0003e20000000a00 */
[----:B------:R-:W-:Y:S01]  /*9910*/  BAR.SYNC.DEFER_BLOCKING 0x0 ;  /* 0x0000000000007b1d */ /* 0x000fe20000010000 */
[----:B------:R-:W-:Y:S02]  /*9920*/  ISETP.GT.U32.AND P0, PT, R0, 0x3, PT ;  /* 0x000000030000780c */ /* 0x000fe40003f04070 */
[----:B------:R-:W-:-:S11]  /*9930*/  MOV R0, R8 ;  /* 0x0000000800007202 */ /* 0x000fd60000000f00 */
[----:B-1----:R-:W-:Y:S05]  /*9940*/  @P0 BRA `(.L_x_177) ;  /* 0xfffffffc00b80947 */ /* 0x002fea000383ffff */
.L_x_176:
[----:B------:R-:W-:Y:S04]  /*9950*/  BSSY B0, `(.L_x_178) ;  /* 0x0000011000007945 */ /* 0x000fe80003800000 */
[----:B------:R-:W-:Y:S05]  /*9960*/  @P1 BRA `(.L_x_179) ;  /* 0x00000000003c1947 */ /* 0x000fea0003800000 */
[----:B------:R-:W1:Y:S02]  /*9970*/  LDC.64 R10, c[0x0][0x428] ;  /* 0x00010a00ff0a7b82 */ /* 0x000e640000000a00 */
[----:B-1----:R1:W5:Y:S06]  /*9980*/  LDG.E.64 R4, desc[UR18][R10.64] ;  /* 0x000000120a047981 */ /* 0x00236c000c1e1b00 */
[----:B------:R-:W4:Y:S01]  /*9990*/  S2UR UR13, SR_CgaCtaId ;  /* 0x00000000000d79c3 */ /* 0x000f220000008800 */
[----:B------:R-:W-:Y:S02]  /*99a0*/  UMOV UR12, 0x400 ;  /* 0x00000400000c7882 */ /* 0x000fe40000000000 */
[----:B----4-:R-:W-:-:S09]  /*99b0*/  ULEA UR12, UR13, UR12, 0x18 ;  /* 0x0000000c0d0c7291 */ /* 0x010fd2000f8ec0ff */
[----:B01----:R-:W0:Y:S03]  /*99c0*/  LDS.64 R6, [UR12] ;  /* 0x0000000cff067984 */ /* 0x003e260008000a00 */
.L_x_180:
[----:B0----5:R-:W-:Y:S01]  /*99d0*/  DSETP.GTU.AND P0, PT, R6, R4, PT ;  /* 0x000000040600722a */ /* 0x021fe20003f0c000 */
[----:B------:R-:W-:-:S13]  /*99e0*/  YIELD ;  /* 0x0000000000007946 */ /* 0x000fda0003800000 */
[----:B------:R-:W-:Y:S05]  /*99f0*/  @!P0 BRA `(.L_x_179) ;  /* 0x0000000000188947 */ /* 0x000fea0003800000 */
[----:B------:R-:W4:Y:S02]  /*9a00*/  ATOMG.E.CAS.64.STRONG.GPU PT, R8, [R10], R4, R6 ;  /* 0x000000040a0873a9 */ /* 0x000f2400001ee506 */
[----:B----4-:R-:W-:Y:S01]  /*9a10*/  ISETP.NE.U32.AND P0, PT, R4, R8, PT ;  /* 0x000000080400720c */ /* 0x010fe20003f05070 */
[----:B------:R-:W-:-:S03]  /*9a20*/  IMAD.MOV.U32 R4, RZ, RZ, R8 ;  /* 0x000000ffff047224 */ /* 0x000fc600078e0008 */
[-C--:B------:R-:W-:Y:S02]  /*9a30*/  ISETP.NE.AND.EX P0, PT, R5, R9.reuse, PT, P0 ;  /* 0x000000090500720c */ /* 0x080fe40003f05300 */
[----:B------:R-:W-:-:S11]  /*9a40*/  MOV R5, R9 ;  /* 0x0000000900057202 */ /* 0x000fd60000000f00 */
[----:B------:R-:W-:Y:S05]  /*9a50*/  @P0 BRA `(.L_x_180) ;  /* 0xfffffffc00dc0947 */ /* 0x000fea000383ffff */
.L_x_179:
[----:B------:R-:W-:Y:S05]  /*9a60*/  BSYNC B0 ;  /* 0x0000000000007941 */ /* 0x000fea0003800000 */
.L_x_178:
[----:B------:R-:W-:-:S03]  /*9a70*/  UMOV UR12, 0xffffffff ;  /* 0xffffffff000c7882 */ /* 0x000fc60000000000 */
[----:B------:R-:W-:Y:S05]  /*9a80*/  BRA.DIV UR12, `(.L_x_181) ;  /* 0x000000160c207947 */ /* 0x000fea000b800000 */
[----:B------:R-:W-:Y:S06]  /*9a90*/  BAR.SYNC.DEFER_BLOCKING 0x0 ;  /* 0x0000000000007b1d */ /* 0x000fec0000010000 */
.L_x_247:
[----:B------:R-:W-:Y:S01]  /*9aa0*/  BSSY B0, `(.L_x_182) ;  /* 0x0000018000007945 */ /* 0x000fe20003800000 */
[----:B------:R-:W-:-:S03]  /*9ab0*/  ISETP.NE.AND P0, PT, R20, RZ, PT ;  /* 0x000000ff1400720c */ /* 0x000fc60003f05270 */
[----:B------:R-:W-:Y:S10]  /*9ac0*/  @P5 BRA `(.L_x_183) ;  /* 0x0000000000545947 */ /* 0x000ff40003800000 */
[----:B------:R-:W1:Y:S01]  /*9ad0*/  S2R R5, SR_LANEID ;  /* 0x0000000000057919 */ /* 0x000e620000000000 */
[----:B------:R-:W-:Y:S02]  /*9ae0*/  VOTEU.ANY UR12, UPT, PT ;  /* 0x00000000000c7886 */ /* 0x000fe400038e0100 */
[----:B------:R-:W1:Y:S08]  /*9af0*/  FLO.U32 R4, UR12 ;  /* 0x0000000c00047d00 */ /* 0x000e7000080e0000 */
[----:B------:R-:W4:Y:S01]  /*9b00*/  POPC R0, UR12 ;  /* 0x0000000c00007d09 */ /* 0x000f220008000000 */
[----:B-1----:R-:W-:Y:S01]  /*9b10*/  ISETP.EQ.U32.AND P1, PT, R4, R5, PT ;  /* 0x000000050400720c */ /* 0x002fe20003f22070 */
[----:B----4-:R-:W-:-:S12]  /*9b20*/  IMAD R5, R0, UR10, RZ ;  /* 0x0000000a00057c24 */ /* 0x010fd8000f8e02ff */
[----:B------:R-:W-:Y:S06]  /*9b30*/  @P1 MEMBAR.ALL.GPU ;  /* 0x0000000000001992 */ /* 0x000fec000000a000 */
[----:B------:R-:W-:-:S00]  /*9b40*/  @P1 ERRBAR ;  /* 0x00000000000019ab */ /* 0x000fc00000000000 */
[----:B------:R-:W-:Y:S06]  /*9b50*/  @P1 CGAERRBAR ;  /* 0x00000000000015ab */ /* 0x000fec0000000000 */
[----:B------:R-:W4:Y:S01]  /*9b60*/  @P1 ATOM.E.ADD.STRONG.GPU PT, R5, desc[UR18][R46.64+0x4], R5 ;  /* 0x800004052e05198a */ /* 0x000f2200081ef112 */
[----:B0-----:R-:W0:Y:S02]  /*9b70*/  S2R R6, SR_LTMASK ;  /* 0x0000000000067919 */ /* 0x001e240000003900 */
[----:B0-----:R-:W-:-:S04]  /*9b80*/  LOP3.LUT R6, R6, UR12, RZ, 0xc0, !PT ;  /* 0x0000000c06067c12 */ /* 0x001fc8000f8ec0ff */
[----:B------:R-:W0:Y:S01]  /*9b90*/  POPC R7, R6 ;  /* 0x0000000600077309 */ /* 0x000e220000000000 */
[----:B----4-:R-:W0:Y:S02]  /*9ba0*/  SHFL.IDX PT, R0, R5, R4, 0x1f ;  /* 0x00001f0405007589 */ /* 0x010e2400000e0000 */
[----:B0-----:R-:W-:-:S07]  /*9bb0*/  IMAD R0, R7, UR10, R0 ;  /* 0x0000000a07007c24 */ /* 0x001fce000f8e0200 */
.L_x_184:
[----:B------:R-:W4:Y:S04]  /*9bc0*/  LD.E.STRONG.GPU R5, desc[UR18][R46.64+0x4] ;  /* 0x000004122e057980 */ /* 0x000f28000c10f900 */
[----:B----4-:R-:W-:Y:S01]  /*9bd0*/  CCTL.IVALL ;  /* 0x00000000ff00798f */ /* 0x010fe20002000000 */
[----:B------:R-:W-:Y:S05]  /*9be0*/  YIELD ;  /* 0x0000000000007946 */ /* 0x000fea0003800000 */
[----:B------:R-:W-:-:S04]  /*9bf0*/  LOP3.LUT R5, R5, R0, RZ, 0x3c, !PT ;  /* 0x0000000005057212 */ /* 0x000fc800078e3cff */
[----:B------:R-:W-:-:S13]  /*9c00*/  ISETP.GT.AND P1, PT, R5, -0x1, PT ;  /* 0xffffffff0500780c */ /* 0x000fda0003f24270 */
[----:B------:R-:W-:Y:S05]  /*9c10*/  @P1 BRA `(.L_x_184) ;  /* 0xfffffffc00e81947 */ /* 0x000fea000383ffff */
.L_x_183:
[----:B------:R-:W-:Y:S05]  /*9c20*/  BSYNC B0 ;  /* 0x0000000000007941 */ /* 0x000fea0003800000 */
.L_x_182:
[----:B------:R-:W-:-:S03]  /*9c30*/  UMOV UR12, 0xffffffff ;  /* 0xffffffff000c7882 */ /* 0x000fc60000000000 */
[----:B------:R-:W-:Y:S05]  /*9c40*/  BRA.DIV UR12, `(.L_x_185) ;  /* 0x000000120ce07947 */ /* 0x000fea000b800000 */
[----:B------:R-:W1:Y:S01]  /*9c50*/  @!P0 LDC.64 R4, c[0x0][0x430] ;  /* 0x00010c00ff048b82 */ /* 0x000e620000000a00 */
[----:B0-----:R-:W-:-:S07]  /*9c60*/  @!P0 VIADD R7, R12, 0x1 ;  /* 0x000000010c078836 */ /* 0x001fce0000000000 */
[----:B------:R-:W-:Y:S06]  /*9c70*/  BAR.SYNC.DEFER_BLOCKING 0x0 ;  /* 0x0000000000007b1d */ /* 0x000fec0000010000 */
[----:B-1----:R0:W-:Y:S02]  /*9c80*/  @!P0 STG.E desc[UR18][R4.64], R7 ;  /* 0x0000000704008986 */ /* 0x0021e4000c101912 */
[----:B------:R-:W-:Y:S06]  /*9c90*/  BAR.SYNC.DEFER_BLOCKING 0x0 ;  /* 0x0000000000007b1d */ /* 0x000fec0000010000 */
.L_x_251:
[----:B------:R-:W-:Y:S04]  /*9ca0*/  BSSY B0, `(.L_x_186) ;  /* 0x0000017000007945 */ /* 0x000fe80003800000 */
[----:B------:R-:W-:Y:S05]  /*9cb0*/  @P5 BRA `(.L_x_187) ;  /* 0x0000000000545947 */ /* 0x000fea0003800000 */
[----:B0-----:R-:W0:Y:S01]  /*9cc0*/  S2R R5, SR_LANEID ;  /* 0x0000000000057919 */ /* 0x001e220000000000 */
        /* <DEDUP_REMOVED lines=8> */
[----:B------:R-:W4:Y:S01]  /*9d50*/  @P1 ATOM.E.ADD.STRONG.GPU PT, R5, desc[UR18][R46.64+0x4], R5 ;  /* 0x800004052e05198a */ /* 0x000f2200081ef112 */
[----:B------:R-:W0:Y:S02]  /*9d60*/  S2R R6, SR_LTMASK ;  /* 0x0000000000067919 */ /* 0x000e240000003900 */
[----:B0-----:R-:W-:-:S04]  /*9d70*/  LOP3.LUT R6, R6, UR12, RZ, 0xc0, !PT ;  /* 0x0000000c06067c12 */ /* 0x001fc8000f8ec0ff */
[----:B------:R-:W0:Y:S01]  /*9d80*/  POPC R7, R6 ;  /* 0x0000000600077309 */ /* 0x000e220000000000 */
[----:B----4-:R-:W0:Y:S02]  /*9d90*/  SHFL.IDX PT, R0, R5, R4, 0x1f ;  /* 0x00001f0405007589 */ /* 0x010e2400000e0000 */
[----:B0-----:R-:W-:-:S07]  /*9da0*/  IMAD R0, R7, UR10, R0 ;  /* 0x0000000a07007c24 */ /* 0x001fce000f8e0200 */
.L_x_188:
[----:B------:R-:W4:Y:S04]  /*9db0*/  LD.E.STRONG.GPU R5, desc[UR18][R46.64+0x4] ;  /* 0x000004122e057980 */ /* 0x000f28000c10f900 */
[----:B----4-:R-:W-:Y:S01]  /*9dc0*/  CCTL.IVALL ;  /* 0x00000000ff00798f */ /* 0x010fe20002000000 */
[----:B------:R-:W-:Y:S05]  /*9dd0*/  YIELD ;  /* 0x0000000000007946 */ /* 0x000fea0003800000 */
[----:B------:R-:W-:-:S04]  /*9de0*/  LOP3.LUT R5, R5, R0, RZ, 0x3c, !PT ;  /* 0x0000000005057212 */ /* 0x000fc800078e3cff */
[----:B------:R-:W-:-:S13]  /*9df0*/  ISETP.GT.AND P1, PT, R5, -0x1, PT ;  /* 0xffffffff0500780c */ /* 0x000fda0003f24270 */
[----:B------:R-:W-:Y:S05]  /*9e00*/  @P1 BRA `(.L_x_188) ;  /* 0xfffffffc00e81947 */ /* 0x000fea000383ffff */
.L_x_187:
[----:B------:R-:W-:Y:S05]  /*9e10*/  BSYNC B0 ;  /* 0x0000000000007941 */ /* 0x000fea0003800000 */
.L_x_186:
[----:B------:R-:W-:-:S03]  /*9e20*/  UMOV UR12, 0xffffffff ;  /* 0xffffffff000c7882 */ /* 0x000fc60000000000 */
[----:B------:R-:W-:Y:S05]  /*9e30*/  BRA.DIV UR12, `(.L_x_189) ;  /* 0x000000120cc47947 */ /* 0x000fea000b800000 */
[----:B0-----:R-:W0:Y:S08]  /*9e40*/  LDC.64 R4, c[0x0][0x428] ;  /* 0x00010a00ff047b82 */ /* 0x001e300000000a00 */
[----:B------:R-:W-:Y:S06]  /*9e50*/  BAR.SYNC.DEFER_BLOCKING 0x0 ;  /* 0x0000000000007b1d */ /* 0x000fec0000010000 */
[----:B0-----:R0:W5:Y:S02]  /*9e60*/  LDG.E.64 R10, desc[UR18][R4.64] ;  /* 0x00000012040a7981 */ /* 0x001164000c1e1b00 */
[----:B------:R-:W-:Y:S06]  /*9e70*/  BAR.SYNC.DEFER_BLOCKING 0x0 ;  /* 0x0000000000007b1d */ /* 0x000fec0000010000 */
.L_x_255:
[----:B------:R-:W-:Y:S04]  /*9e80*/  BSSY B0, `(.L_x_190) ;  /* 0x0000017000007945 */ /* 0x000fe80003800000 */
[----:B------:R-:W-:Y:S05]  /*9e90*/  @P5 BRA `(.L_x_191) ;  /* 0x0000000000545947 */ /* 0x000fea0003800000 */
        /* <DEDUP_REMOVED lines=10> */
[----:B------:R-:W1:Y:S02]  /*9f40*/  S2R R8, SR_LTMASK ;  /* 0x0000000000087919 */ /* 0x000e640000003900 */
[----:B-1----:R-:W-:-:S04]  /*9f50*/  LOP3.LUT R8, R8, UR12, RZ, 0xc0, !PT ;  /* 0x0000000c08087c12 */ /* 0x002fc8000f8ec0ff */
[----:B------:R-:W1:Y:S01]  /*9f60*/  POPC R9, R8 ;  /* 0x0000000800097309 */ /* 0x000e620000000000 */
[----:B----4-:R-:W1:Y:S02]  /*9f70*/  SHFL.IDX PT, R0, R7, R6, 0x1f ;  /* 0x00001f0607007589 */ /* 0x010e6400000e0000 */
[----:B-1----:R-:W-:-:S07]  /*9f80*/  IMAD R0, R9, UR10, R0 ;  /* 0x0000000a09007c24 */ /* 0x002fce000f8e0200 */
.L_x_192:
[----:B------:R-:W4:Y:S04]  /*9f90*/  LD.E.STRONG.GPU R7, desc[UR18][R46.64+0x4] ;  /* 0x000004122e077980 */ /* 0x000f28000c10f900 */
[----:B----4-:R-:W-:Y:S01]  /*9fa0*/  CCTL.IVALL ;  /* 0x00000000ff00798f */ /* 0x010fe20002000000 */
[----:B------:R-:W-:Y:S05]  /*9fb0*/  YIELD ;  /* 0x0000000000007946 */ /* 0x000fea0003800000 */
[----:B------:R-:W-:-:S04]  /*9fc0*/  LOP3.LUT R7, R7, R0, RZ, 0x3c, !PT ;  /* 0x0000000007077212 */ /* 0x000fc800078e3cff */
[----:B------:R-:W-:-:S13]  /*9fd0*/  ISETP.GT.AND P1, PT, R7, -0x1, PT ;  /* 0xffffffff0700780c */ /* 0x000fda0003f24270 */
[----:B------:R-:W-:Y:S05]  /*9fe0*/  @P1 BRA `(.L_x_192) ;  /* 0xfffffffc00e81947 */ /* 0x000fea000383ffff */
.L_x_191:
[----:B------:R-:W-:Y:S05]  /*9ff0*/  BSYNC B0 ;  /* 0x0000000000007941 */ /* 0x000fea0003800000 */
.L_x_190:
[----:B------:R-:W1:Y:S02]  /*a000*/  LDCU.64 UR12, c[0x0][0x3d0] ;  /* 0x00007a00ff0c77ac */ /* 0x000e640008000a00 */
[----:B-1---5:R-:W-:Y:S01]  /*a010*/  DSETP.GTU.AND P1, PT, R10, UR12, PT ;  /* 0x0000000c0a007e2a */ /* 0x022fe2000bf2c000 */
[----:B------:R-:W-:-:S03]  /*a020*/  UMOV UR12, 0xffffffff ;  /* 0xffffffff000c7882 */ /* 0x000fc60000000000 */
[----:B------:R-:W-:Y:S10]  /*a030*/  BRA.DIV UR12, `(.L_x_193) ;  /* 0x000000120ca07947 */ /* 0x000ff4000b800000 */
[----:B------:R-:W-:Y:S06]  /*a040*/  BAR.SYNC.DEFER_BLOCKING 0x0 ;  /* 0x0000000000007b1d */ /* 0x000fec0000010000 */
[----:B------:R-:W-:Y:S05]  /*a050*/  @!P1 EXIT ;  /* 0x000000000000994d */ /* 0x000fea0003800000 */
[----:B------:R1:W-:Y:S01]  /*a060*/  @!P0 STG.E.64 desc[UR18][R4.64], RZ ;  /* 0x000000ff04008986 */ /* 0x0003e2000c101b12 */
[----:B------:R-:W-:Y:S06]  /*a070*/  BAR.SYNC.DEFER_BLOCKING 0x0 ;  /* 0x0000000000007b1d */ /* 0x000fec0000010000 */
.L_x_260:
        /* <DEDUP_REMOVED lines=17> */
.L_x_196:
[----:B------:R-:W4:Y:S04]  /*a190*/  LD.E.STRONG.GPU R5, desc[UR18][R46.64+0x4] ;  /* 0x000004122e057980 */ /* 0x000f28000c10f900 */
[----:B----4-:R-:W-:Y:S01]  /*a1a0*/  CCTL.IVALL ;  /* 0x00000000ff00798f */ /* 0x010fe20002000000 */
[----:B------:R-:W-:Y:S05]  /*a1b0*/  YIELD ;  /* 0x0000000000007946 */ /* 0x000fea0003800000 */
[----:B------:R-:W-:-:S04]  /*a1c0*/  LOP3.LUT R5, R5, R0, RZ, 0x3c, !PT ;  /* 0x0000000005057212 */ /* 0x000fc800078e3cff */
[----:B------:R-:W-:-:S13]  /*a1d0*/  ISETP.GT.AND P0, PT, R5, -0x1, PT ;  /* 0xffffffff0500780c */ /* 0x000fda0003f04270 */
[----:B------:R-:W-:Y:S05]  /*a1e0*/  @P0 BRA `(.L_x_196) ;  /* 0xfffffffc00e80947 */ /* 0x000fea000383ffff */
.L_x_195:
[----:B------:R-:W-:Y:S05]  /*a1f0*/  BSYNC B0 ;  /* 0x0000000000007941 */ /* 0x000fea0003800000 */
.L_x_194:
[----:B------:R-:W-:-:S03]  /*a200*/  UMOV UR12, 0xffffffff ;  /* 0xffffffff000c7882 */ /* 0x000fc60000000000 */
[----:B------:R-:W-:Y:S05]  /*a210*/  BRA.DIV UR12, `(.L_x_197) ;  /* 0x000000120c8c7947 */ /* 0x000fea000b800000 */
[----:B------:R-:W-:Y:S08]  /*a220*/  BAR.SYNC.DEFER_BLOCKING 0x0 ;  /* 0x0000000000007b1d */ /* 0x000ff00000010000 */
[----:B------:R-:W-:Y:S06]  /*a230*/  BAR.SYNC.DEFER_BLOCKING 0x0 ;  /* 0x0000000000007b1d */ /* 0x000fec0000010000 */
.L_x_264:
        /* <DEDUP_REMOVED lines=17> */
.L_x_200:
[----:B------:R-:W4:Y:S04]  /*a350*/  LD.E.STRONG.GPU R5, desc[UR18][R46.64+0x4] ;  /* 0x000004122e057980 */ /* 0x000f28000c10f900 */
[----:B----4-:R-:W-:Y:S01]  /*a360*/  CCTL.IVALL ;  /* 0x00000000ff00798f */ /* 0x010fe20002000000 */
[----:B------:R-:W-:Y:S05]  /*a370*/  YIELD ;  /* 0x0000000000007946 */ /* 0x000fea0003800000 */
[----:B------:R-:W-:-:S04]  /*a380*/  LOP3.LUT R5, R5, R0, RZ, 0x3c, !PT ;  /* 0x0000000005057212 */ /* 0x000fc800078e3cff */
[----:B------:R-:W-:-:S13]  /*a390*/  ISETP.GT.AND P0, PT, R5, -0x1, PT ;  /* 0xffffffff0500780c */ /* 0x000fda0003f04270 */
[----:B------:R-:W-:Y:S05]  /*a3a0*/  @P0 BRA `(.L_x_200) ;  /* 0xfffffffc00e80947 */ /* 0x000fea000383ffff */
.L_x_199:
[----:B------:R-:W-:Y:S05]  /*a3b0*/  BSYNC B0 ;  /* 0x0000000000007941 */ /* 0x000fea0003800000 */
.L_x_198:
[----:B------:R-:W-:-:S03]  /*a3c0*/  UMOV UR12, 0xffffffff ;  /* 0xffffffff000c7882 */ /* 0x000fc60000000000 */
[----:B------:R-:W-:Y:S05]  /*a3d0*/  BRA.DIV UR12, `(.L_x_201) ;  /* 0x000000120c707947 */ /* 0x000fea000b800000 */
[----:B------:R-:W-:Y:S06]  /*a3e0*/  BAR.SYNC.DEFER_BLOCKING 0x0 ;  /* 0x0000000000007b1d */ /* 0x000fec0000010000 */
.L_x_267:
[----:B------:R-:W4:Y:S01]  /*a3f0*/  LDCU UR12, c[0x0][0x3c8] ;  /* 0x00007900ff0c77ac */ /* 0x000f220008000800 */
[----:B------:R-:W-:Y:S01]  /*a400*/  IADD3 R12, PT, PT, R12, 0x1, RZ ;  /* 0x000000010c0c7810 */ /* 0x000fe20007ffe0ff */
[----:B------:R-:W-:Y:S01]  /*a410*/  IMAD.MOV.U32 R44, RZ, RZ, R42 ;  /* 0x000000ffff2c7224 */ /* 0x000fe200078e002a */
[----:B------:R-:W-:Y:S01]  /*a420*/  MOV R45, R43 ;  /* 0x0000002b002d7202 */ /* 0x000fe20000000f00 */
[----:B------:R-:W-:Y:S01]  /*a430*/  IMAD.MOV.U32 R42, RZ, RZ, R40 ;  /* 0x000000ffff2a7224 */ /* 0x000fe200078e0028 */
[----:B------:R-:W-:Y:S02]  /*a440*/  MOV R43, R41 ;  /* 0x00000029002b7202 */ /* 0x000fe40000000f00 */
[----:B----4-:R-:W-:-:S13]  /*a450*/  ISETP.NE.AND P0, PT, R12, UR12, PT ;  /* 0x0000000c0c007c0c */ /* 0x010fda000bf05270 */
[----:B------:R-:W-:Y:S05]  /*a460*/  @P0 BRA `(.L_x_202) ;  /* 0xffffff64002c0947 */ /* 0x000fea000383ffff */
[----:B------:R-:W-:Y:S05]  /*a470*/  EXIT ;  /* 0x000000000000794d */ /* 0x000fea0003800000 */
.L_x_7:
[----:B------:R-:W-:Y:S05]  /*a480*/  BPT.TRAP 0x1 ;  /* 0x000000040000795c */ /* 0x000fea0000300000 */
.L_x_8:
[----:B------:R-:W-:Y:S01]  /*a490*/  HFMA2 R28, -RZ, RZ, 0, 0 ;  /* 0x00000000ff1c7431 */ /* 0x000fe200000001ff */
[----:B------:R-:W-:Y:S01]  /*a4a0*/  BSSY B0, `(.L_x_203) ;  /* 0x0000009000007945 */ /* 0x000fe20003800000 */
[----:B-1----:R-:W-:Y:S02]  /*a4b0*/  IMAD.MOV.U32 R27, RZ, RZ, 0x0 ;  /* 0x00000000ff1b7424 */ /* 0x002fe400078e00ff */
[----:B------:R-:W-:-:S07]  /*a4c0*/  IMAD.MOV.U32 R26, RZ, RZ, -0x1 ;  /* 0xffffffffff1a7424 */ /* 0x000fce00078e00ff */
[----:B0-----:R-:W-:Y:S05]  /*a4d0*/  WARPSYNC.COLLECTIVE.ALL `(.L_x_204) ;  /* 0x0000000000147948 */ /* 0x001fea0003c00000 */
[----:B------:R-:W-:-:S04]  /*a4e0*/  SHF.L.U32 R28, R28, 0x10, RZ ;  /* 0x000000101c1c7819 */ /* 0x000fc800000006ff */
[----:B------:R-:W-:-:S05]  /*a4f0*/  LOP3.LUT R28, R28, 0xf, R27, 0xf8, !PT ;  /* 0x0000000f1c1c7812 */ /* 0x000fca00078ef81b */
[----:B------:R1:W-:Y:S02]  /*a500*/  BAR.SYNC.DEFER_BLOCKING R28, R28 ;  /* 0x0000001c0000731d */ /* 0x0003e40000010000 */
[----:B-1----:R-:W-:-:S04]  /*a510*/  SHF.R.U32 R28, R28, 0x10, RZ ;  /* 0x000000101c1c7819 */ /* 0x002fc800000016ff */
[----:B0-----:R-:W-:Y:S05]  /*a520*/  ENDCOLLECTIVE ;  /* 0x000000000000791b */ /* 0x001fea0003800000 */
.L_x_204:
[----:B------:R-:W-:Y:S05]  /*a530*/  BSYNC B0 ;  /* 0x0000000000007941 */ /* 0x000fea0003800000 */
.L_x_203:
[----:B------:R-:W-:Y:S05]  /*a540*/  BRA `(.L_x_205) ;  /* 0xffffff6800907947 */ /* 0x000fea000383ffff */
.L_x_12:
[----:B------:R-:W-:Y:S01]  /*a550*/  BSSY B0, `(.L_x_206) ;  /* 0x000000a000007945 */ /* 0x000fe20003800000 */
[----:B-1----:R-:W-:Y:S01]  /*a560*/  MOV R27, 0x0 ;  /* 0x00000000001b7802 */ /* 0x002fe20000000f00 */
[----:B------:R-:W-:Y:S01]  /*a570*/  IMAD.MOV.U32 R28, RZ, RZ, 0x0 ;  /* 0x00000000ff1c7424 */ /* 0x000fe200078e00ff */
[----:B------:R-:W-:-:S07]  /*a580*/  MOV R26, 0xffffffff ;  /* 0xffffffff001a7802 */ /* 0x000fce0000000f00 */
[----:B0-----:R-:W-:Y:S05]  /*a590*/  WARPSYNC.COLLECTIVE.ALL `(.L_x_207) ;  /* 0x0000000000147948 */ /* 0x001fea0003c00000 */
[----:B------:R-:W-:-:S04]  /*a5a0*/  SHF.L.U32 R28, R28, 0x10, RZ ;  /* 0x000000101c1c7819 */ /* 0x000fc800000006ff */
[----:B------:R-:W-:-:S05]  /*a5b0*/  LOP3.LUT R28, R28, 0xf, R27, 0xf8, !PT ;  /* 0x0000000f1c1c7812 */ /* 0x000fca00078ef81b */
[----:B------:R1:W-:Y:S02]  /*a5c0*/  BAR.SYNC.DEFER_BLOCKING R28, R28 ;  /* 0x0000001c0000731d */ /* 0x0003e40000010000 */
[----:B-1----:R-:W-:-:S04]  /*a5d0*/  SHF.R.U32 R28, R28, 0x10, RZ ;  /* 0x000000101c1c7819 */ /* 0x002fc800000016ff */
[----:B0-----:R-:W-:Y:S05]  /*a5e0*/  ENDCOLLECTIVE ;  /* 0x000000000000791b */ /* 0x001fea0003800000 */
.L_x_207:
[----:B------:R-:W-:Y:S05]  /*a5f0*/  BSYNC B0 ;  /* 0x0000000000007941 */ /* 0x000fea0003800000 */
.L_x_206:
[----:B------:R-:W-:Y:S05]  /*a600*/  BRA `(.L_x_208) ;  /* 0xffffff6800d47947 */ /* 0x000fea000383ffff */
.L_x_21:
[----:B-12---:R-:W-:Y:S01]  /*a610*/  HFMA2 R28, -RZ, RZ, 0, 0 ;  /* 0x00000000ff1c7431 */ /* 0x006fe200000001ff */
[----:B------:R-:W-:Y:S01]  /*a620*/  BSSY B0, `(.L_x_209) ;  /* 0x0000009000007945 */ /* 0x000fe20003800000 */
[----:B------:R-:W-:Y:S02]  /*a630*/  IMAD.MOV.U32 R27, RZ, RZ, 0x0 ;  /* 0x00000000ff1b7424 */ /* 0x000fe400078e00ff */
[----:B------:R-:W-:-:S07]  /*a640*/  IMAD.MOV.U32 R26, RZ, RZ, -0x1 ;  /* 0xffffffffff1a7424 */ /* 0x000fce00078e00ff */
[----:B0----5:R-:W-:Y:S05]  /*a650*/  WARPSYNC.COLLECTIVE.ALL `(.L_x_210) ;  /* 0x0000000000147948 */ /* 0x021fea0003c00000 */
[----:B------:R-:W-:-:S04]  /*a660*/  SHF.L.U32 R28, R28, 0x10, RZ ;  /* 0x000000101c1c7819 */ /* 0x000fc800000006ff */
[----:B------:R-:W-:-:S05]  /*a670*/  LOP3.LUT R28, R28, 0xf, R27, 0xf8, !PT ;  /* 0x0000000f1c1c7812 */ /* 0x000fca00078ef81b */
[----:B------:R1:W-:Y:S02]  /*a680*/  BAR.SYNC.DEFER_BLOCKING R28, R28 ;  /* 0x0000001c0000731d */ /* 0x0003e40000010000 */
[----:B-1----:R-:W-:-:S04]  /*a690*/  SHF.R.U32 R28, R28, 0x10, RZ ;  /* 0x000000101c1c7819 */ /* 0x002fc800000016ff */
[----:B0----5:R-:W-:Y:S05]  /*a6a0*/  ENDCOLLECTIVE ;  /* 0x000000000000791b */ /* 0x021fea0003800000 */
.L_x_210:
[----:B------:R-:W-:Y:S05]  /*a6b0*/  BSYNC B0 ;  /* 0x0000000000007941 */ /* 0x000fea0003800000 */
.L_x_209:
[----:B------:R-:W-:Y:S05]  /*a6c0*/  BRA `(.L_x_211) ;  /* 0xffffff7800107947 */ /* 0x000fea000383ffff */
.L_x_25:
[----:B------:R-:W-:Y:S01]  /*a6d0*/  BSSY B0, `(.L_x_212) ;  /* 0x000000a000007945 */ /* 0x000fe20003800000 */
[----:B-12---:R-:W-:Y:S01]  /*a6e0*/  MOV R27, 0x0 ;  /* 0x00000000001b7802 */ /* 0x006fe20000000f00 */
[----:B------:R-:W-:Y:S01]  /*a6f0*/  IMAD.MOV.U32 R28, RZ, RZ, 0x0 ;  /* 0x00000000ff1c7424 */ /* 0x000fe200078e00ff */
[----:B------:R-:W-:-:S07]  /*a700*/  MOV R26, 0xffffffff ;  /* 0xffffffff001a7802 */ /* 0x000fce0000000f00 */
[----:B0----5:R-:W-:Y:S05]  /*a710*/  WARPSYNC.COLLECTIVE.ALL `(.L_x_213) ;  /* 0x0000000000147948 */ /* 0x021fea0003c00000 */
[----:B------:R-:W-:-:S04]  /*a720*/  SHF.L.U32 R28, R28, 0x10, RZ ;  /* 0x000000101c1c7819 */ /* 0x000fc800000006ff */
[----:B------:R-:W-:-:S05]  /*a730*/  LOP3.LUT R28, R28, 0xf, R27, 0xf8, !PT ;  /* 0x0000000f1c1c7812 */ /* 0x000fca00078ef81b */
[----:B------:R1:W-:Y:S02]  /*a740*/  BAR.SYNC.DEFER_BLOCKING R28, R28 ;  /* 0x0000001c0000731d */ /* 0x0003e40000010000 */
[----:B-1----:R-:W-:-:S04]  /*a750*/  SHF.R.U32 R28, R28, 0x10, RZ ;  /* 0x000000101c1c7819 */ /* 0x002fc800000016ff */
[----:B0----5:R-:W-:Y:S05]  /*a760*/  ENDCOLLECTIVE ;  /* 0x000000000000791b */ /* 0x021fea0003800000 */
.L_x_213:
[----:B------:R-:W-:Y:S05]  /*a770*/  BSYNC B0 ;  /* 0x0000000000007941 */ /* 0x000fea0003800000 */
.L_x_212:
[----:B------:R-:W-:Y:S05]  /*a780*/  BRA `(.L_x_214) ;  /* 0xffffff78004c7947 */ /* 0x000fea000383ffff */
.L_x_73:
[----:B012---:R-:W-:Y:S01]  /*a790*/  HFMA2 R28, -RZ, RZ, 0, 0 ;  /* 0x00000000ff1c7431 */ /* 0x007fe200000001ff */
[----:B------:R-:W-:Y:S01]  /*a7a0*/  BSSY B0, `(.L_x_215) ;  /* 0x0000009000007945 */ /* 0x000fe20003800000 */
[----:B------:R-:W-:Y:S02]  /*a7b0*/  IMAD.MOV.U32 R27, RZ, RZ, 0x0 ;  /* 0x00000000ff1b7424 */ /* 0x000fe400078e00ff */
[----:B------:R-:W-:-:S07]  /*a7c0*/  IMAD.MOV.U32 R26, RZ, RZ, -0x1 ;  /* 0xffffffffff1a7424 */ /* 0x000fce00078e00ff */
[----:B-----5:R-:W-:Y:S05]  /*a7d0*/  WARPSYNC.COLLECTIVE.ALL `(.L_x_216) ;  /* 0x0000000000147948 */ /* 0x020fea0003c00000 */
[----:B------:R-:W-:-:S04]  /*a7e0*/  SHF.L.U32 R28, R28, 0x10, RZ ;  /* 0x000000101c1c7819 */ /* 0x000fc800000006ff */
[----:B------:R-:W-:-:S05]  /*a7f0*/  LOP3.LUT R28, R28, 0xf, R27, 0xf8, !PT ;  /* 0x0000000f1c1c7812 */ /* 0x000fca00078ef81b */
[----:B------:R0:W-:Y:S02]  /*a800*/  BAR.SYNC.DEFER_BLOCKING R28, R28 ;  /* 0x0000001c0000731d */ /* 0x0001e40000010000 */
[----:B0-----:R-:W-:-:S04]  /*a810*/  SHF.R.U32 R28, R28, 0x10, RZ ;  /* 0x000000101c1c7819 */ /* 0x001fc800000016ff */
[----:B-----5:R-:W-:Y:S05]  /*a820*/  ENDCOLLECTIVE ;  /* 0x000000000000791b */ /* 0x020fea0003800000 */
.L_x_216:
[----:B------:R-:W-:Y:S05]  /*a830*/  BSYNC B0 ;  /* 0x0000000000007941 */ /* 0x000fea0003800000 */
.L_x_215:
[----:B------:R-:W-:Y:S05]  /*a840*/  BRA `(.L_x_217) ;  /* 0xffffff9c00687947 */ /* 0x000fea000383ffff */
.L_x_77:
[----:B------:R-:W-:Y:S01]  /*a850*/  BSSY B0, `(.L_x_218) ;  /* 0x000000a000007945 */ /* 0x000fe20003800000 */
[----:B012---:R-:W-:Y:S01]  /*a860*/  MOV R27, 0x0 ;  /* 0x00000000001b7802 */ /* 0x007fe20000000f00 */
[----:B------:R-:W-:Y:S01]  /*a870*/  IMAD.MOV.U32 R28, RZ, RZ, 0x0 ;  /* 0x00000000ff1c7424 */ /* 0x000fe200078e00ff */
[----:B------:R-:W-:-:S07]  /*a880*/  MOV R26, 0xffffffff ;  /* 0xffffffff001a7802 */ /* 0x000fce0000000f00 */
[----:B-----5:R-:W-:Y:S05]  /*a890*/  WARPSYNC.COLLECTIVE.ALL `(.L_x_219) ;  /* 0x0000000000147948 */ /* 0x020fea0003c00000 */
[----:B------:R-:W-:-:S04]  /*a8a0*/  SHF.L.U32 R28, R28, 0x10, RZ ;  /* 0x000000101c1c7819 */ /* 0x000fc800000006ff */
[----:B------:R-:W-:-:S05]  /*a8b0*/  LOP3.LUT R28, R28, 0xf, R27, 0xf8, !PT ;  /* 0x0000000f1c1c7812 */ /* 0x000fca00078ef81b */
[----:B------:R0:W-:Y:S02]  /*a8c0*/  BAR.SYNC.DEFER_BLOCKING R28, R28 ;  /* 0x0000001c0000731d */ /* 0x0001e40000010000 */
[----:B0-----:R-:W-:-:S04]  /*a8d0*/  SHF.R.U32 R28, R28, 0x10, RZ ;  /* 0x000000101c1c7819 */ /* 0x001fc800000016ff */
[----:B-----5:R-:W-:Y:S05]  /*a8e0*/  ENDCOLLECTIVE ;  /* 0x000000000000791b */ /* 0x020fea0003800000 */
.L_x_219:
[----:B------:R-:W-:Y:S05]  /*a8f0*/  BSYNC B0 ;  /* 0x0000000000007941 */ /* 0x000fea0003800000 */
.L_x_218:
[----:B------:R-:W-:Y:S05]  /*a900*/  BRA `(.L_x_220) ;  /* 0xffffff9c00a47947 */ /* 0x000fea000383ffff */
.L_x_113:
        /* <DEDUP_REMOVED lines=10> */
.L_x_222:
[----:B------:R-:W-:Y:S05]  /*a9b0*/  BSYNC B0 ;  /* 0x0000000000007941 */ /* 0x000fea0003800000 */
.L_x_221:
[----:B------:R-:W-:Y:S05]  /*a9c0*/  BRA `(.L_x_223) ;  /* 0xffffffc000987947 */ /* 0x000fea000383ffff */
.L_x_117:
        /* <DEDUP_REMOVED lines=10> */
.L_x_225:
[----:B------:R-:W-:Y:S05]  /*aa70*/  BSYNC B0 ;  /* 0x0000000000007941 */ /* 0x000fea0003800000 */
.L_x_224:
[----:B------:R-:W-:Y:S05]  /*aa80*/  BRA `(.L_x_226) ;  /* 0xffffffc000d47947 */ /* 0x000fea000383ffff */
.L_x_144:
        /* <DEDUP_REMOVED lines=10> */
.L_x_228:
[----:B------:R-:W-:Y:S05]  /*ab30*/  BSYNC B0 ;  /* 0x0000000000007941 */ /* 0x000fea0003800000 */
.L_x_227:
[----:B------:R-:W-:Y:S05]  /*ab40*/  BRA `(.L_x_229) ;  /* 0xffffffd400f87947 */ /* 0x000fea000383ffff */
.L_x_148:
        /* <DEDUP_REMOVED lines=10> */
.L_x_231:
[----:B------:R-:W-:Y:S05]  /*abf0*/  BSYNC B0 ;  /* 0x0000000000007941 */ /* 0x000fea0003800000 */
.L_x_230:
[----:B------:R-:W-:Y:S05]  /*ac00*/  BRA `(.L_x_232) ;  /* 0xffffffd800347947 */ /* 0x000fea000383ffff */
.L_x_156:
        /* <DEDUP_REMOVED lines=10> */
.L_x_234:
[----:B------:R-:W-:Y:S05]  /*acb0*/  BSYNC B0 ;  /* 0x0000000000007941 */ /* 0x000fea0003800000 */
.L_x_233:
[----:B------:R-:W-:Y:S05]  /*acc0*/  BRA `(.L_x_235) ;  /* 0xffffffdc00007947 */ /* 0x000fea000383ffff */
.L_x_160:
        /* <DEDUP_REMOVED lines=10> */
.L_x_237:
[----:B------:R-:W-:Y:S05]  /*ad70*/  BSYNC B0 ;  /* 0x0000000000007941 */ /* 0x000fea0003800000 */
.L_x_236:
[----:B------:R-:W-:Y:S05]  /*ad80*/  BRA `(.L_x_238) ;  /* 0xffffffdc00447947 */ /* 0x000fea000383ffff */
.L_x_166:
[----:B0123--:R-:W-:Y:S01]  /*ad90*/  HFMA2 R28, -RZ, RZ, 0, 0 ;  /* 0x00000000ff1c7431 */ /* 0x00ffe200000001ff */
[----:B------:R-:W-:Y:S01]  /*ada0*/  BSSY B0, `(.L_x_239) ;  /* 0x0000009000007945 */ /* 0x000fe20003800000 */
[----:B------:R-:W-:Y:S02]  /*adb0*/  IMAD.MOV.U32 R27, RZ, RZ, 0x0 ;  /* 0x00000000ff1b7424 */ /* 0x000fe400078e00ff */
[----:B------:R-:W-:-:S07]  /*adc0*/  IMAD.MOV.U32 R26, RZ, RZ, -0x1 ;  /* 0xffffffffff1a7424 */ /* 0x000fce00078e00ff */
[----:B------:R-:W-:Y:S05]  /*add0*/  WARPSYNC.COLLECTIVE.ALL `(.L_x_240) ;  /* 0x0000000000147948 */ /* 0x000fea0003c00000 */
[----:B------:R-:W-:-:S04]  /*ade0*/  SHF.L.U32 R28, R28, 0x10, RZ ;  /* 0x000000101c1c7819 */ /* 0x000fc800000006ff */
[----:B------:R-:W-:-:S05]  /*adf0*/  LOP3.LUT R28, R28, 0xf, R27, 0xf8, !PT ;  /* 0x0000000f1c1c7812 */ /* 0x000fca00078ef81b */
[----:B------:R0:W-:Y:S02]  /*ae00*/  BAR.SYNC.DEFER_BLOCKING R28, R28 ;  /* 0x0000001c0000731d */ /* 0x0001e40000010000 */
[----:B0-----:R-:W-:-:S04]  /*ae10*/  SHF.R.U32 R28, R28, 0x10, RZ ;  /* 0x000000101c1c7819 */ /* 0x001fc800000016ff */
[----:B------:R-:W-:Y:S05]  /*ae20*/  ENDCOLLECTIVE ;  /* 0x000000000000791b */ /* 0x000fea0003800000 */
.L_x_240:
[----:B------:R-:W-:Y:S05]  /*ae30*/  BSYNC B0 ;  /* 0x0000000000007941 */ /* 0x000fea0003800000 */
.L_x_239:
[----:B------:R-:W-:Y:S05]  /*ae40*/  BRA `(.L_x_241) ;  /* 0xffffffe0006c7947 */ /* 0x000fea000383ffff */
.L_x_170:
[----:B------:R-:W-:Y:S01]  /*ae50*/  BSSY B0, `(.L_x_242) ;  /* 0x000000a000007945 */ /* 0x000fe20003800000 */
[----:B------:R-:W-:Y:S01]  /*ae60*/  MOV R27, 0x0 ;  /* 0x00000000001b7802 */ /* 0x000fe20000000f00 */
[----:B0123--:R-:W-:Y:S01]  /*ae70*/  IMAD.MOV.U32 R28, RZ, RZ, 0x0 ;  /* 0x00000000ff1c7424 */ /* 0x00ffe200078e00ff */
[----:B------:R-:W-:-:S07]  /*ae80*/  MOV R26, 0xffffffff ;  /* 0xffffffff001a7802 */ /* 0x000fce0000000f00 */
[----:B------:R-:W-:Y:S05]  /*ae90*/  WARPSYNC.COLLECTIVE.ALL `(.L_x_243) ;  /* 0x0000000000147948 */ /* 0x000fea0003c00000 */
[----:B------:R-:W-:-:S04]  /*aea0*/  SHF.L.U32 R28, R28, 0x10, RZ ;  /* 0x000000101c1c7819 */ /* 0x000fc800000006ff */
[----:B------:R-:W-:-:S05]  /*aeb0*/  LOP3.LUT R28, R28, 0xf, R27, 0xf8, !PT ;  /* 0x0000000f1c1c7812 */ /* 0x000fca00078ef81b */
[----:B------:R0:W-:Y:S02]  /*aec0*/  BAR.SYNC.DEFER_BLOCKING R28, R28 ;  /* 0x0000001c0000731d */ /* 0x0001e40000010000 */
[----:B0-----:R-:W-:-:S04]  /*aed0*/  SHF.R.U32 R28, R28, 0x10, RZ ;  /* 0x000000101c1c7819 */ /* 0x001fc800000016ff */
[----:B------:R-:W-:Y:S05]  /*aee0*/  ENDCOLLECTIVE ;  /* 0x000000000000791b */ /* 0x000fea0003800000 */
.L_x_243:
[----:B------:R-:W-:Y:S05]  /*aef0*/  BSYNC B0 ;  /* 0x0000000000007941 */ /* 0x000fea0003800000 */
.L_x_242:
[----:B------:R-:W-:Y:S05]  /*af00*/  BRA `(.L_x_244) ;  /* 0xffffffe000b47947 */ /* 0x000fea000383ffff */
.L_x_181:
[----:B0-23--:R-:W-:Y:S01]  /*af10*/  HFMA2 R28, -RZ, RZ, 0, 0 ;  /* 0x00000000ff1c7431 */ /* 0x00dfe200000001ff */
        /* <DEDUP_REMOVED lines=9> */
.L_x_246:
[----:B------:R-:W-:Y:S05]  /*afb0*/  BSYNC B0 ;  /* 0x0000000000007941 */ /* 0x000fea0003800000 */
.L_x_245:
[----:B------:R-:W-:Y:S05]  /*afc0*/  BRA `(.L_x_247) ;  /* 0xffffffe800b47947 */ /* 0x000fea000383ffff */
.L_x_185:
[----:B------:R-:W1:Y:S01]  /*afd0*/  @!P0 LDC.64 R4, c[0x0][0x430] ;  /* 0x00010c00ff048b82 */ /* 0x000e620000000a00 */
[----:B0-23--:R-:W-:Y:S01]  /*afe0*/  HFMA2 R28, -RZ, RZ, 0, 0 ;  /* 0x00000000ff1c7431 */ /* 0x00dfe200000001ff */
[----:B------:R-:W-:Y:S01]  /*aff0*/  BSSY B0, `(.L_x_248) ;  /* 0x000000a000007945 */ /* 0x000fe20003800000 */
[----:B------:R-:W-:Y:S01]  /*b000*/  @!P0 IADD3 R7, PT, PT, R12, 0x1, RZ ;  /* 0x000000010c078810 */ /* 0x000fe20007ffe0ff */
[----:B------:R-:W-:Y:S02]  /*b010*/  IMAD.MOV.U32 R27, RZ, RZ, 0x0 ;  /* 0x00000000ff1b7424 */ /* 0x000fe400078e00ff */
[----:B------:R-:W-:-:S07]  /*b020*/  IMAD.MOV.U32 R26, RZ, RZ, -0x1 ;  /* 0xffffffffff1a7424 */ /* 0x000fce00078e00ff */
[----:B-1----:R-:W-:Y:S05]  /*b030*/  WARPSYNC.COLLECTIVE.ALL `(.L_x_249) ;  /* 0x0000000000147948 */ /* 0x002fea0003c00000 */
[----:B------:R-:W-:-:S04]  /*b040*/  SHF.L.U32 R28, R28, 0x10, RZ ;  /* 0x000000101c1c7819 */ /* 0x000fc800000006ff */
[----:B------:R-:W-:-:S05]  /*b050*/  LOP3.LUT R28, R28, 0xf, R27, 0xf8, !PT ;  /* 0x0000000f1c1c7812 */ /* 0x000fca00078ef81b */
[----:B------:R0:W-:Y:S02]  /*b060*/  BAR.SYNC.DEFER_BLOCKING R28, R28 ;  /* 0x0000001c0000731d */ /* 0x0001e40000010000 */
[----:B0-----:R-:W-:-:S04]  /*b070*/  SHF.R.U32 R28, R28, 0x10, RZ ;  /* 0x000000101c1c7819 */ /* 0x001fc800000016ff */
[----:B-1----:R-:W-:Y:S05]  /*b080*/  ENDCOLLECTIVE ;  /* 0x000000000000791b */ /* 0x002fea0003800000 */
.L_x_249:
[----:B------:R-:W-:Y:S05]  /*b090*/  BSYNC B0 ;  /* 0x0000000000007941 */ /* 0x000fea0003800000 */
.L_x_248:
[----:B------:R-:W-:Y:S01]  /*b0a0*/  MOV R27, 0x0 ;  /* 0x00000000001b7802 */ /* 0x000fe20000000f00 */
[----:B------:R-:W-:Y:S01]  /*b0b0*/  IMAD.MOV.U32 R28, RZ, RZ, 0x0 ;  /* 0x00000000ff1c7424 */ /* 0x000fe200078e00ff */
[----:B------:R-:W-:Y:S01]  /*b0c0*/  MOV R26, 0xffffffff ;  /* 0xffffffff001a7802 */ /* 0x000fe20000000f00 */
[----:B------:R0:W-:Y:S06]  /*b0d0*/  @!P0 STG.E desc[UR18][R4.64], R7 ;  /* 0x0000000704008986 */ /* 0x0001ec000c101912 */
[----:B0-----:R-:W-:Y:S05]  /*b0e0*/  WARPSYNC.COLLECTIVE.ALL `(.L_x_250) ;  /* 0x0000000000147948 */ /* 0x001fea0003c00000 */
[----:B------:R-:W-:-:S04]  /*b0f0*/  SHF.L.U32 R28, R28, 0x10, RZ ;  /* 0x000000101c1c7819 */ /* 0x000fc800000006ff */
[----:B------:R-:W-:-:S05]  /*b100*/  LOP3.LUT R28, R28, 0xf, R27, 0xf8, !PT ;  /* 0x0000000f1c1c7812 */ /* 0x000fca00078ef81b */
[----:B------:R1:W-:Y:S02]  /*b110*/  BAR.SYNC.DEFER_BLOCKING R28, R28 ;  /* 0x0000001c0000731d */ /* 0x0003e40000010000 */
[----:B-1----:R-:W-:-:S04]  /*b120*/  SHF.R.U32 R28, R28, 0x10, RZ ;  /* 0x000000101c1c7819 */ /* 0x002fc800000016ff */
[----:B0-----:R-:W-:Y:S05]  /*b130*/  ENDCOLLECTIVE ;  /* 0x000000000000791b */ /* 0x001fea0003800000 */
.L_x_250:
[----:B------:R-:W-:Y:S05]  /*b140*/  BRA `(.L_x_251) ;  /* 0xffffffe800d47947 */ /* 0x000fea000383ffff */
.L_x_189:
[----:B0-----:R-:W0:Y:S01]  /*b150*/  LDC.64 R4, c[0x0][0x428] ;  /* 0x00010a00ff047b82 */ /* 0x001e220000000a00 */
[----:B--23--:R-:W-:Y:S01]  /*b160*/  HFMA2 R28, -RZ, RZ, 0, 0 ;  /* 0x00000000ff1c7431 */ /* 0x00cfe200000001ff */
[----:B------:R-:W-:Y:S01]  /*b170*/  BSSY B0, `(.L_x_252) ;  /* 0x0000009000007945 */ /* 0x000fe20003800000 */
[----:B------:R-:W-:Y:S02]  /*b180*/  IMAD.MOV.U32 R27, RZ, RZ, 0x0 ;  /* 0x00000000ff1b7424 */ /* 0x000fe400078e00ff */
[----:B------:R-:W-:-:S07]  /*b190*/  IMAD.MOV.U32 R26, RZ, RZ, -0x1 ;  /* 0xffffffffff1a7424 */ /* 0x000fce00078e00ff */
[----:B0-----:R-:W-:Y:S05]  /*b1a0*/  WARPSYNC.COLLECTIVE.ALL `(.L_x_253) ;  /* 0x0000000000147948 */ /* 0x001fea0003c00000 */
[----:B------:R-:W-:-:S04]  /*b1b0*/  SHF.L.U32 R28, R28, 0x10, RZ ;  /* 0x000000101c1c7819 */ /* 0x000fc800000006ff */
[----:B------:R-:W-:-:S05]  /*b1c0*/  LOP3.LUT R28, R28, 0xf, R27, 0xf8, !PT ;  /* 0x0000000f1c1c7812 */ /* 0x000fca00078ef81b */
[----:B------:R1:W-:Y:S02]  /*b1d0*/  BAR.SYNC.DEFER_BLOCKING R28, R28 ;  /* 0x0000001c0000731d */ /* 0x0003e40000010000 */
[----:B-1----:R-:W-:-:S04]  /*b1e0*/  SHF.R.U32 R28, R28, 0x10, RZ ;  /* 0x000000101c1c7819 */ /* 0x002fc800000016ff */
[----:B0-----:R-:W-:Y:S05]  /*b1f0*/  ENDCOLLECTIVE ;  /* 0x000000000000791b */ /* 0x001fea0003800000 */
.L_x_253:
[----:B------:R-:W-:Y:S05]  /*b200*/  BSYNC B0 ;  /* 0x0000000000007941 */ /* 0x000fea0003800000 */
.L_x_252:
[----:B------:R-:W-:Y:S01]  /*b210*/  MOV R27, 0x0 ;  /* 0x00000000001b7802 */ /* 0x000fe20000000f00 */
[----:B------:R-:W-:Y:S01]  /*b220*/  IMAD.MOV.U32 R28, RZ, RZ, 0x0 ;  /* 0x00000000ff1c7424 */ /* 0x000fe200078e00ff */
[----:B------:R-:W-:Y:S01]  /*b230*/  MOV R26, 0xffffffff ;  /* 0xffffffff001a7802 */ /* 0x000fe20000000f00 */
[----:B------:R0:W5:Y:S06]  /*b240*/  LDG.E.64 R10, desc[UR18][R4.64] ;  /* 0x00000012040a7981 */ /* 0x00016c000c1e1b00 */
[----:B0----5:R-:W-:Y:S05]  /*b250*/  WARPSYNC.COLLECTIVE.ALL `(.L_x_254) ;  /* 0x0000000000147948 */ /* 0x021fea0003c00000 */
[----:B------:R-:W-:-:S04]  /*b260*/  SHF.L.U32 R28, R28, 0x10, RZ ;  /* 0x000000101c1c7819 */ /* 0x000fc800000006ff */
[----:B------:R-:W-:-:S05]  /*b270*/  LOP3.LUT R28, R28, 0xf, R27, 0xf8, !PT ;  /* 0x0000000f1c1c7812 */ /* 0x000fca00078ef81b */
[----:B------:R1:W-:Y:S02]  /*b280*/  BAR.SYNC.DEFER_BLOCKING R28, R28 ;  /* 0x0000001c0000731d */ /* 0x0003e40000010000 */
[----:B-1----:R-:W-:-:S04]  /*b290*/  SHF.R.U32 R28, R28, 0x10, RZ ;  /* 0x000000101c1c7819 */ /* 0x002fc800000016ff */
[----:B0----5:R-:W-:Y:S05]  /*b2a0*/  ENDCOLLECTIVE ;  /* 0x000000000000791b */ /* 0x021fea0003800000 */
.L_x_254:
[----:B------:R-:W-:Y:S05]  /*b2b0*/  BRA `(.L_x_255) ;  /* 0xffffffe800f07947 */ /* 0x000fea000383ffff */
.L_x_193:
[----:B------:R-:W-:Y:S01]  /*b2c0*/  BSSY B0, `(.L_x_256) ;  /* 0x000000a000007945 */ /* 0x000fe20003800000 */
[----:B------:R-:W-:Y:S01]  /*b2d0*/  IMAD.MOV.U32 R27, RZ, RZ, 0x0 ;  /* 0x00000000ff1b7424 */ /* 0x000fe200078e00ff */
[----:B--23--:R-:W-:Y:S01]  /*b2e0*/  MOV R28, 0x0 ;  /* 0x00000000001c7802 */ /* 0x00cfe20000000f00 */
[----:B------:R-:W-:-:S07]  /*b2f0*/  IMAD.MOV.U32 R26, RZ, RZ, -0x1 ;  /* 0xffffffffff1a7424 */ /* 0x000fce00078e00ff */
[----:B0-----:R-:W-:Y:S05]  /*b300*/  WARPSYNC.COLLECTIVE.ALL `(.L_x_257) ;  /* 0x0000000000147948 */ /* 0x001fea0003c00000 */
[----:B------:R-:W-:-:S04]  /*b310*/  SHF.L.U32 R28, R28, 0x10, RZ ;  /* 0x000000101c1c7819 */ /* 0x000fc800000006ff */
[----:B------:R-:W-:-:S05]  /*b320*/  LOP3.LUT R28, R28, 0xf, R27, 0xf8, !PT ;  /* 0x0000000f1c1c7812 */ /* 0x000fca00078ef81b */
[----:B------:R1:W-:Y:S02]  /*b330*/  BAR.SYNC.DEFER_BLOCKING R28, R28 ;  /* 0x0000001c0000731d */ /* 0x0003e40000010000 */
[----:B-1----:R-:W-:-:S04]  /*b340*/  SHF.R.U32 R28, R28, 0x10, RZ ;  /* 0x000000101c1c7819 */ /* 0x002fc800000016ff */
[----:B0-----:R-:W-:Y:S05]  /*b350*/  ENDCOLLECTIVE ;  /* 0x000000000000791b */ /* 0x001fea0003800000 */
.L_x_257:
[----:B------:R-:W-:Y:S05]  /*b360*/  BSYNC B0 ;  /* 0x0000000000007941 */ /* 0x000fea0003800000 */
.L_x_256:
[----:B------:R-:W-:Y:S05]  /*b370*/  @!P1 EXIT ;  /* 0x000000000000994d */ /* 0x000fea0003800000 */
[----:B------:R0:W-:Y:S01]  /*b380*/  @!P0 STG.E.64 desc[UR18][R4.64], RZ ;  /* 0x000000ff04008986 */ /* 0x0001e2000c101b12 */
[----:B------:R-:W-:Y:S01]  /*b390*/  HFMA2 R27, -RZ, RZ, 0, 0 ;  /* 0x00000000ff1b7431 */ /* 0x000fe200000001ff */
[----:B------:R-:W-:Y:S01]  /*b3a0*/  BSSY B0, `(.L_x_258) ;  /* 0x0000009000007945 */ /* 0x000fe20003800000 */
        /* <DEDUP_REMOVED lines=8> */
.L_x_259:
[----:B------:R-:W-:Y:S05]  /*b430*/  BSYNC B0 ;  /* 0x0000000000007941 */ /* 0x000fea0003800000 */
.L_x_258:
[----:B------:R-:W-:Y:S05]  /*b440*/  BRA `(.L_x_260) ;  /* 0xffffffec000c7947 */ /* 0x000fea000383ffff */
.L_x_197:
[----:B--23--:R-:W-:Y:S01]  /*b450*/  HFMA2 R28, -RZ, RZ, 0, 0 ;  /* 0x00000000ff1c7431 */ /* 0x00cfe200000001ff */
[----:B------:R-:W-:Y:S01]  /*b460*/  BSSY B0, `(.L_x_261) ;  /* 0x0000009000007945 */ /* 0x000fe20003800000 */
[----:B------:R-:W-:Y:S02]  /*b470*/  IMAD.MOV.U32 R27, RZ, RZ, 0x0 ;  /* 0x00000000ff1b7424 */ /* 0x000fe400078e00ff */
[----:B------:R-:W-:-:S07]  /*b480*/  IMAD.MOV.U32 R26, RZ, RZ, -0x1 ;  /* 0xffffffffff1a7424 */ /* 0x000fce00078e00ff */
[----:B01----:R-:W-:Y:S05]  /*b490*/  WARPSYNC.COLLECTIVE.ALL `(.L_x_262) ;  /* 0x0000000000147948 */ /* 0x003fea0003c00000 */
[----:B------:R-:W-:-:S04]  /*b4a0*/  SHF.L.U32 R28, R28, 0x10, RZ ;  /* 0x000000101c1c7819 */ /* 0x000fc800000006ff */
[----:B------:R-:W-:-:S05]  /*b4b0*/  LOP3.LUT R28, R28, 0xf, R27, 0xf8, !PT ;  /* 0x0000000f1c1c7812 */ /* 0x000fca00078ef81b */
[----:B------:R2:W-:Y:S02]  /*b4c0*/  BAR.SYNC.DEFER_BLOCKING R28, R28 ;  /* 0x0000001c0000731d */ /* 0x0005e40000010000 */
[----:B--2---:R-:W-:-:S04]  /*b4d0*/  SHF.R.U32 R28, R28, 0x10, RZ ;  /* 0x000000101c1c7819 */ /* 0x004fc800000016ff */
[----:B01----:R-:W-:Y:S05]  /*b4e0*/  ENDCOLLECTIVE ;  /* 0x000000000000791b */ /* 0x003fea0003800000 */
.L_x_262:
[----:B------:R-:W-:Y:S05]  /*b4f0*/  BSYNC B0 ;  /* 0x0000000000007941 */ /* 0x000fea0003800000 */
.L_x_261:
[----:B------:R-:W-:Y:S01]  /*b500*/  MOV R27, 0x0 ;  /* 0x00000000001b7802 */ /* 0x000fe20000000f00 */
[----:B------:R-:W-:Y:S01]  /*b510*/  IMAD.MOV.U32 R28, RZ, RZ, 0x0 ;  /* 0x00000000ff1c7424 */ /* 0x000fe200078e00ff */
[----:B------:R-:W-:-:S07]  /*b520*/  MOV R26, 0xffffffff ;  /* 0xffffffff001a7802 */ /* 0x000fce0000000f00 */
[----:B------:R-:W-:Y:S05]  /*b530*/  WARPSYNC.COLLECTIVE.ALL `(.L_x_263) ;  /* 0x0000000000147948 */ /* 0x000fea0003c00000 */
[----:B------:R-:W-:-:S04]  /*b540*/  SHF.L.U32 R28, R28, 0x10, RZ ;  /* 0x000000101c1c7819 */ /* 0x000fc800000006ff */
[----:B------:R-:W-:-:S05]  /*b550*/  LOP3.LUT R28, R28, 0xf, R27, 0xf8, !PT ;  /* 0x0000000f1c1c7812 */ /* 0x000fca00078ef81b */
[----:B------:R0:W-:Y:S02]  /*b560*/  BAR.SYNC.DEFER_BLOCKING R28, R28 ;  /* 0x0000001c0000731d */ /* 0x0001e40000010000 */
[----:B0-----:R-:W-:-:S04]  /*b570*/  SHF.R.U32 R28, R28, 0x10, RZ ;  /* 0x000000101c1c7819 */ /* 0x001fc800000016ff */
[----:B------:R-:W-:Y:S05]  /*b580*/  ENDCOLLECTIVE ;  /* 0x000000000000791b */ /* 0x000fea0003800000 */
.L_x_263:
[----:B------:R-:W-:Y:S05]  /*b590*/  BRA `(.L_x_264) ;  /* 0xffffffec00287947 */ /* 0x000fea000383ffff */
.L_x_201:
        /* <DEDUP_REMOVED lines=10> */
.L_x_266:
[----:B------:R-:W-:Y:S05]  /*b640*/  BSYNC B0 ;  /* 0x0000000000007941 */ /* 0x000fea0003800000 */
.L_x_265:
[----:B------:R-:W-:Y:S05]  /*b650*/  BRA `(.L_x_267) ;  /* 0xffffffec00647947 */ /* 0x000fea000383ffff */
        .weak           $__internal_0_$__cuda_sm20_div_rn_f64_full
        .type           $__internal_0_$__cuda_sm20_div_rn_f64_full,@function
        .size           $__internal_0_$__cuda_sm20_div_rn_f64_full,($__internal_1_$__cuda_sm20_dsqrt_rn_f64_mediumpath_v1 - $__internal_0_$__cuda_sm20_div_rn_f64_full)
$__internal_0_$__cuda_sm20_div_rn_f64_full:
[----:B------:R-:W-:Y:S01]  /*b660*/  IMAD.MOV.U32 R67, RZ, RZ, R22 ;  /* 0x000000ffff437224 */ /* 0x000fe200078e0016 */
[----:B------:R-:W-:Y:S01]  /*b670*/  MOV R66, R23 ;  /* 0x0000001700427202 */ /* 0x000fe20000000f00 */
[----:B------:R-:W-:Y:S02]  /*b680*/  IMAD.MOV.U32 R63, RZ, RZ, R57 ;  /* 0x000000ffff3f7224 */ /* 0x000fe400078e0039 */
[----:B------:R-:W-:Y:S01]  /*b690*/  HFMA2 R23, -RZ, RZ, 0.0045166015625, 0 ;  /* 0x1ca00000ff177431 */ /* 0x000fe200000001ff */
[----:B------:R-:W-:Y:S01]  /*b6a0*/  MOV R62, R16 ;  /* 0x00000010003e7202 */ /* 0x000fe20000000f00 */
[----:B------:R-:W-:Y:S01]  /*b6b0*/  IMAD.MOV.U32 R64, RZ, RZ, R16 ;  /* 0x000000ffff407224 */ /* 0x000fe200078e0010 */
[C---:B------:R-:W-:Y:S01]  /*b6c0*/  FSETP.GEU.AND P2, PT, |R67|.reuse, 1.469367938527859385e-39, PT ;  /* 0x001000004300780b */ /* 0x040fe20003f4e200 */
[----:B------:R-:W-:Y:S01]  /*b6d0*/  BSSY.RECONVERGENT B0, `(.L_x_268) ;  /* 0x0000059000007945 */ /* 0x000fe20003800200 */
[----:B------:R-:W-:Y:S02]  /*b6e0*/  LOP3.LUT R22, R67, 0x7ff00000, RZ, 0xc0, !PT ;  /* 0x7ff0000043167812 */ /* 0x000fe400078ec0ff */
[----:B------:R-:W-:-:S03]  /*b6f0*/  MOV R68, 0x1 ;  /* 0x0000000100447802 */ /* 0x000fc60000000f00 */
[----:B------:R-:W-:-:S06]  /*b700*/  IMAD.MOV.U32 R16, RZ, RZ, R22 ;  /* 0x000000ffff107224 */ /* 0x000fcc00078e0016 */
[----:B------:R-:W-:-:S04]  /*b710*/  @!P2 LOP3.LUT R54, R63, 0x7ff00000, RZ, 0xc0, !PT ;  /* 0x7ff000003f36a812 */ /* 0x000fc800078ec0ff */
[C---:B------:R-:W-:Y:S02]  /*b720*/  @!P2 ISETP.GE.U32.AND P4, PT, R22.reuse, R54, PT ;  /* 0x000000361600a20c */ /* 0x040fe40003f86070 */
[----:B------:R-:W-:Y:S02]  /*b730*/  LOP3.LUT R54, R57, 0x7ff00000, RZ, 0xc0, !PT ;  /* 0x7ff0000039367812 */ /* 0x000fe400078ec0ff */
[----:B------:R-:W-:Y:S02]  /*b740*/  @!P2 SEL R55, R23, 0x63400000, !P4 ;  /* 0x634000001737a807 */ /* 0x000fe40006000000 */
[----:B------:R-:W-:Y:S02]  /*b750*/  ISETP.GE.U32.AND P4, PT, R22, R54, PT ;  /* 0x000000361600720c */ /* 0x000fe40003f86070 */
[----:B------:R-:W-:Y:S02]  /*b760*/  @!P2 LOP3.LUT R55, R55, 0x80000000, R67, 0xf8, !PT ;  /* 0x800000003737a812 */ /* 0x000fe400078ef843 */
[----:B------:R-:W-:-:S02]  /*b770*/  SEL R56, R23, 0x63400000, !P4 ;  /* 0x6340000017387807 */ /* 0x000fc40006000000 */
[C---:B------:R-:W-:Y:S02]  /*b780*/  FSETP.GEU.AND P4, PT, |R57|.reuse, 1.469367938527859385e-39, PT ;  /* 0x001000003900780b */ /* 0x040fe40003f8e200 */
[----:B------:R-:W-:-:S04]  /*b790*/  LOP3.LUT R57, R57, 0x800fffff, RZ, 0xc0, !PT ;  /* 0x800fffff39397812 */ /* 0x000fc800078ec0ff */
[----:B------:R-:W-:Y:S02]  /*b7a0*/  LOP3.LUT R65, R57, 0x3ff00000, RZ, 0xfc, !PT ;  /* 0x3ff0000039417812 */ /* 0x000fe400078efcff */
[----:B------:R-:W-:-:S05]  /*b7b0*/  @!P2 LOP3.LUT R57, R55, 0x100000, RZ, 0xfc, !PT ;  /* 0x001000003739a812 */ /* 0x000fca00078efcff */
[----:B------:R-:W-:-:S06]  /*b7c0*/  @!P4 DMUL R64, R62, 8.98846567431157953865e+307 ;  /* 0x7fe000003e40c828 */ /* 0x000fcc0000000000 */
[----:B------:R-:W0:Y:S04]  /*b7d0*/  MUFU.RCP64H R69, R65 ;  /* 0x0000004100457308 */ /* 0x000e280000001800 */
[----:B------:R-:W-:Y:S01]  /*b7e0*/  @!P4 LOP3.LUT R54, R65, 0x7ff00000, RZ, 0xc0, !PT ;  /* 0x7ff000004136c812 */ /* 0x000fe200078ec0ff */
[----:B0-----:R-:W-:-:S08]  /*b7f0*/  DFMA R70, R68, -R64, 1 ;  /* 0x3ff000004446742b */ /* 0x001fd00000000840 */
[----:B------:R-:W-:-:S08]  /*b800*/  DFMA R70, R70, R70, R70 ;  /* 0x000000464646722b */ /* 0x000fd00000000046 */
[----:B------:R-:W-:Y:S01]  /*b810*/  DFMA R70, R68, R70, R68 ;  /* 0x000000464446722b */ /* 0x000fe20000000044 */
[----:B------:R-:W-:Y:S01]  /*b820*/  LOP3.LUT R69, R56, 0x800fffff, R67, 0xf8, !PT ;  /* 0x800fffff38457812 */ /* 0x000fe200078ef843 */
[----:B------:R-:W-:Y:S01]  /*b830*/  IMAD.MOV.U32 R68, RZ, RZ, R66 ;  /* 0x000000ffff447224 */ /* 0x000fe200078e0042 */
[----:B------:R-:W-:-:S05]  /*b840*/  @!P2 MOV R56, RZ ;  /* 0x000000ff0038a202 */ /* 0x000fca0000000f00 */
[----:B------:R-:W-:Y:S02]  /*b850*/  DFMA R72, R70, -R64, 1 ;  /* 0x3ff000004648742b */ /* 0x000fe40000000840 */
[----:B------:R-:W-:-:S06]  /*b860*/  @!P2 DFMA R68, R68, 2, -R56 ;  /* 0x400000004444a82b */ /* 0x000fcc0000000838 */
[----:B------:R-:W-:-:S04]  /*b870*/  DFMA R72, R70, R72, R70 ;  /* 0x000000484648722b */ /* 0x000fc80000000046 */
[----:B------:R-:W-:-:S04]  /*b880*/  @!P2 LOP3.LUT R16, R69, 0x7ff00000, RZ, 0xc0, !PT ;  /* 0x7ff000004510a812 */ /* 0x000fc800078ec0ff */
[----:B------:R-:W-:Y:S01]  /*b890*/  IADD3 R55, PT, PT, R16, -0x1, RZ ;  /* 0xffffffff10377810 */ /* 0x000fe20007ffe0ff */
[----:B------:R-:W-:-:S03]  /*b8a0*/  DMUL R70, R72, R68 ;  /* 0x0000004448467228 */ /* 0x000fc60000000000 */
[----:B------:R-:W-:Y:S01]  /*b8b0*/  ISETP.GT.U32.AND P2, PT, R55, 0x7feffffe, PT ;  /* 0x7feffffe3700780c */ /* 0x000fe20003f44070 */
[----:B------:R-:W-:-:S04]  /*b8c0*/  VIADD R55, R54, 0xffffffff ;  /* 0xffffffff36377836 */ /* 0x000fc80000000000 */
[----:B------:R-:W-:Y:S01]  /*b8d0*/  DFMA R56, R70, -R64, R68 ;  /* 0x800000404638722b */ /* 0x000fe20000000044 */
[----:B------:R-:W-:-:S07]  /*b8e0*/  ISETP.GT.U32.OR P2, PT, R55, 0x7feffffe, P2 ;  /* 0x7feffffe3700780c */ /* 0x000fce0001744470 */
[----:B------:R-:W-:-:S06]  /*b8f0*/  DFMA R56, R72, R56, R70 ;  /* 0x000000384838722b */ /* 0x000fcc0000000046 */
[----:B------:R-:W-:Y:S05]  /*b900*/  @P2 BRA `(.L_x_269) ;  /* 0x0000000000742947 */ /* 0x000fea0003800000 */
[----:B------:R-:W-:-:S04]  /*b910*/  LOP3.LUT R16, R63, 0x7ff00000, RZ, 0xc0, !PT ;  /* 0x7ff000003f107812 */ /* 0x000fc800078ec0ff */
[CC--:B------:R-:W-:Y:S02]  /*b920*/  VIADDMNMX R54, R22.reuse, -R16.reuse, 0xb9600000, !PT ;  /* 0xb960000016367446 */ /* 0x0c0fe40007800910 */
[----:B------:R-:W-:Y:S02]  /*b930*/  ISETP.GE.U32.AND P2, PT, R22, R16, PT ;  /* 0x000000101600720c */ /* 0x000fe40003f46070 */
[----:B------:R-:W-:Y:S02]  /*b940*/  VIMNMX R54, PT, PT, R54, 0x46a00000, PT ;  /* 0x46a0000036367848 */ /* 0x000fe40003fe0100 */
[----:B------:R-:W-:Y:S02]  /*b950*/  SEL R23, R23, 0x63400000, !P2 ;  /* 0x6340000017177807 */ /* 0x000fe40005000000 */
[----:B------:R-:W-:Y:S02]  /*b960*/  MOV R22, RZ ;  /* 0x000000ff00167202 */ /* 0x000fe40000000f00 */
[----:B------:R-:W-:-:S05]  /*b970*/  IADD3 R54, PT, PT, -R23, R54, RZ ;  /* 0x0000003617367210 */ /* 0x000fca0007ffe1ff */
[----:B------:R-:W-:-:S06]  /*b980*/  VIADD R23, R54, 0x7fe00000 ;  /* 0x7fe0000036177836 */ /* 0x000fcc0000000000 */
[----:B------:R-:W-:-:S10]  /*b990*/  DMUL R70, R56, R22 ;  /* 0x0000001638467228 */ /* 0x000fd40000000000 */
[----:B------:R-:W-:-:S13]  /*b9a0*/  FSETP.GTU.AND P2, PT, |R71|, 1.469367938527859385e-39, PT ;  /* 0x001000004700780b */ /* 0x000fda0003f4c200 */
[----:B------:R-:W-:Y:S05]  /*b9b0*/  @P2 BRA `(.L_x_270) ;  /* 0x0000000000a82947 */ /* 0x000fea0003800000 */
[----:B------:R-:W-:Y:S01]  /*b9c0*/  DFMA R64, R56, -R64, R68 ;  /* 0x800000403840722b */ /* 0x000fe20000000044 */
[----:B------:R-:W-:-:S09]  /*b9d0*/  IMAD.MOV.U32 R62, RZ, RZ, RZ ;  /* 0x000000ffff3e7224 */ /* 0x000fd200078e00ff */
[C---:B------:R-:W-:Y:S02]  /*b9e0*/  FSETP.NEU.AND P2, PT, R65.reuse, RZ, PT ;  /* 0x000000ff4100720b */ /* 0x040fe40003f4d000 */
[----:B------:R-:W-:-:S04]  /*b9f0*/  LOP3.LUT R16, R65, 0x80000000, R63, 0x48, !PT ;  /* 0x8000000041107812 */ /* 0x000fc800078e483f */
[----:B------:R-:W-:-:S07]  /*ba00*/  LOP3.LUT R63, R16, R23, RZ, 0xfc, !PT ;  /* 0x00000017103f7212 */ /* 0x000fce00078efcff */
[----:B------:R-:W-:Y:S05]  /*ba10*/  @!P2 BRA `(.L_x_270) ;  /* 0x000000000090a947 */ /* 0x000fea0003800000 */
[C---:B------:R-:W-:Y:S01]  /*ba20*/  IADD3 R23, PT, PT, -R54.reuse, RZ, RZ ;  /* 0x000000ff36177210 */ /* 0x040fe20007ffe1ff */
[----:B------:R-:W-:Y:S01]  /*ba30*/  IMAD.MOV.U32 R22, RZ, RZ, RZ ;  /* 0x000000ffff167224 */ /* 0x000fe200078e00ff */
[----:B------:R-:W-:-:S05]  /*ba40*/  IADD3 R54, PT, PT, -R54, -0x43300000, RZ ;  /* 0xbcd0000036367810 */ /* 0x000fca0007ffe1ff */
[----:B------:R-:W-:Y:S02]  /*ba50*/  DFMA R22, R70, -R22, R56 ;  /* 0x800000164616722b */ /* 0x000fe40000000038 */
[----:B------:R-:W-:-:S08]  /*ba60*/  DMUL.RP R56, R56, R62 ;  /* 0x0000003e38387228 */ /* 0x000fd00000008000 */
[----:B------:R-:W-:Y:S02]  /*ba70*/  FSETP.NEU.AND P2, PT, |R23|, R54, PT ;  /* 0x000000361700720b */ /* 0x000fe40003f4d200 */
[----:B------:R-:W-:Y:S02]  /*ba80*/  LOP3.LUT R22, R57, R16, RZ, 0x3c, !PT ;  /* 0x0000001039167212 */ /* 0x000fe400078e3cff */
[----:B------:R-:W-:Y:S02]  /*ba90*/  FSEL R16, R56, R70, !P2 ;  /* 0x0000004638107208 */ /* 0x000fe40005000000 */
[----:B------:R-:W-:Y:S02]  /*baa0*/  FSEL R22, R22, R71, !P2 ;  /* 0x0000004716167208 */ /* 0x000fe40005000000 */
[----:B------:R-:W-:-:S03]  /*bab0*/  MOV R70, R16 ;  /* 0x0000001000467202 */ /* 0x000fc60000000f00 */
[----:B------:R-:W-:Y:S01]  /*bac0*/  IMAD.MOV.U32 R71, RZ, RZ, R22 ;  /* 0x000000ffff477224 */ /* 0x000fe200078e0016 */
[----:B------:R-:W-:Y:S06]  /*bad0*/  BRA `(.L_x_270) ;  /* 0x0000000000607947 */ /* 0x000fec0003800000 */
.L_x_269:
[----:B------:R-:W-:-:S14]  /*bae0*/  DSETP.NAN.AND P2, PT, R66, R66, PT ;  /* 0x000000424200722a */ /* 0x000fdc0003f48000 */
[----:B------:R-:W-:Y:S05]  /*baf0*/  @P2 BRA `(.L_x_271) ;  /* 0x00000000004c2947 */ /* 0x000fea0003800000 */
[----:B------:R-:W-:-:S14]  /*bb00*/  DSETP.NAN.AND P2, PT, R62, R62, PT ;  /* 0x0000003e3e00722a */ /* 0x000fdc0003f48000 */
[----:B------:R-:W-:Y:S05]  /*bb10*/  @P2 BRA `(.L_x_272) ;  /* 0x0000000000342947 */ /* 0x000fea0003800000 */
[----:B------:R-:W-:Y:S01]  /*bb20*/  ISETP.NE.AND P2, PT, R16, R54, PT ;  /* 0x000000361000720c */ /* 0x000fe20003f45270 */
[----:B------:R-:W-:Y:S01]  /*bb30*/  IMAD.MOV.U32 R71, RZ, RZ, -0x80000 ;  /* 0xfff80000ff477424 */ /* 0x000fe200078e00ff */
[----:B------:R-:W-:-:S11]  /*bb40*/  MOV R70, 0x0 ;  /* 0x0000000000467802 */ /* 0x000fd60000000f00 */
[----:B------:R-:W-:Y:S05]  /*bb50*/  @!P2 BRA `(.L_x_270) ;  /* 0x000000000040a947 */ /* 0x000fea0003800000 */
[----:B------:R-:W-:Y:S02]  /*bb60*/  ISETP.NE.AND P2, PT, R16, 0x7ff00000, PT ;  /* 0x7ff000001000780c */ /* 0x000fe40003f45270 */
[----:B------:R-:W-:Y:S02]  /*bb70*/  LOP3.LUT R16, R67, 0x80000000, R63, 0x48, !PT ;  /* 0x8000000043107812 */ /* 0x000fe400078e483f */
[----:B------:R-:W-:-:S13]  /*bb80*/  ISETP.EQ.OR P2, PT, R54, RZ, !P2 ;  /* 0x000000ff3600720c */ /* 0x000fda0005742670 */
[----:B------:R-:W-:Y:S01]  /*bb90*/  @P2 LOP3.LUT R22, R16, 0x7ff00000, RZ, 0xfc, !PT ;  /* 0x7ff0000010162812 */ /* 0x000fe200078efcff */
[----:B------:R-:W-:Y:S01]  /*bba0*/  @!P2 IMAD.MOV.U32 R71, RZ, RZ, R16 ;  /* 0x000000ffff47a224 */ /* 0x000fe200078e0010 */
[----:B------:R-:W-:Y:S02]  /*bbb0*/  @!P2 MOV R70, RZ ;  /* 0x000000ff0046a202 */ /* 0x000fe40000000f00 */
[----:B------:R-:W-:Y:S01]  /*bbc0*/  @P2 MOV R70, RZ ;  /* 0x000000ff00462202 */ /* 0x000fe20000000f00 */
[----:B------:R-:W-:Y:S01]  /*bbd0*/  @P2 IMAD.MOV.U32 R71, RZ, RZ, R22 ;  /* 0x000000ffff472224 */ /* 0x000fe200078e0016 */
[----:B------:R-:W-:Y:S06]  /*bbe0*/  BRA `(.L_x_270) ;  /* 0x00000000001c7947 */ /* 0x000fec0003800000 */
.L_x_272:
[----:B------:R-:W-:Y:S02]  /*bbf0*/  LOP3.LUT R16, R63, 0x80000, RZ, 0xfc, !PT ;  /* 0x000800003f107812 */ /* 0x000fe400078efcff */
[----:B------:R-:W-:-:S03]  /*bc00*/  MOV R70, R62 ;  /* 0x0000003e00467202 */ /* 0x000fc60000000f00 */
[----:B------:R-:W-:Y:S01]  /*bc10*/  IMAD.MOV.U32 R71, RZ, RZ, R16 ;  /* 0x000000ffff477224 */ /* 0x000fe200078e0010 */
[----:B------:R-:W-:Y:S06]  /*bc20*/  BRA `(.L_x_270) ;  /* 0x00000000000c7947 */ /* 0x000fec0003800000 */
.L_x_271:
[----:B------:R-:W-:Y:S02]  /*bc30*/  LOP3.LUT R16, R67, 0x80000, RZ, 0xfc, !PT ;  /* 0x0008000043107812 */ /* 0x000fe400078efcff */
[----:B------:R-:W-:-:S03]  /*bc40*/  MOV R70, R66 ;  /* 0x0000004200467202 */ /* 0x000fc60000000f00 */
[----:B------:R-:W-:-:S07]  /*bc50*/  IMAD.MOV.U32 R71, RZ, RZ, R16 ;  /* 0x000000ffff477224 */ /* 0x000fce00078e0010 */
.L_x_270:
[----:B------:R-:W-:Y:S05]  /*bc60*/  BSYNC.RECONVERGENT B0 ;  /* 0x0000000000007941 */ /* 0x000fea0003800200 */
.L_x_268:
[----:B------:R-:W-:Y:S01]  /*bc70*/  MOV R54, R21 ;  /* 0x0000001500367202 */ /* 0x000fe20000000f00 */
[----:B------:R-:W-:Y:S01]  /*bc80*/  IMAD.MOV.U32 R55, RZ, RZ, 0x0 ;  /* 0x00000000ff377424 */ /* 0x000fe200078e00ff */
[----:B------:R-:W-:Y:S01]  /*bc90*/  MOV R22, R70 ;  /* 0x0000004600167202 */ /* 0x000fe20000000f00 */
[----:B------:R-:W-:Y:S02]  /*bca0*/  IMAD.MOV.U32 R23, RZ, RZ, R71 ;  /* 0x000000ffff177224 */ /* 0x000fe400078e0047 */
[----:B------:R-:W-:Y:S05]  /*bcb0*/  RET.REL.NODEC R54 `(picard_kernel_double) ;  /* 0xffffff4036d07950 */ /* 0x000fea0003c3ffff */
        .weak           $__internal_1_$__cuda_sm20_dsqrt_rn_f64_mediumpath_v1
        .type           $__internal_1_$__cuda_sm20_dsqrt_rn_f64_mediumpath_v1,@function
        .size           $__internal_1_$__cuda_sm20_dsqrt_rn_f64_mediumpath_v1,(.L_x_279 - $__internal_1_$__cuda_sm20_dsqrt_rn_f64_mediumpath_v1)
$__internal_1_$__cuda_sm20_dsqrt_rn_f64_mediumpath_v1:
[----:B------:R-:W-:Y:S01]  /*bcc0*/  ISETP.GE.U32.AND P1, PT, R55, -0x3400000, PT ;  /* 0xfcc000003700780c */ /* 0x000fe20003f26070 */
[----:B------:R-:W-:Y:S01]  /*bcd0*/  BSSY.RECONVERGENT B4, `(.L_x_273) ;  /* 0x000002d000047945 */ /* 0x000fe20003800200 */
[----:B------:R-:W-:Y:S01]  /*bce0*/  LOP3.LUT R5, R5, R4, RZ, 0x3c, !PT ;  /* 0x0000000405057212 */ /* 0x000fe200078e3cff */
[----:B------:R-:W-:Y:S01]  /*bcf0*/  IMAD.MOV.U32 R63, RZ, RZ, R16 ;  /* 0x000000ffff3f7224 */ /* 0x000fe200078e0010 */
[----:B------:R-:W-:Y:S02]  /*bd00*/  LOP3.LUT R23, R23, R22, RZ, 0x3c, !PT ;  /* 0x0000001617177212 */ /* 0x000fe400078e3cff */
[----:B------:R-:W-:Y:S02]  /*bd10*/  LOP3.LUT R4, R5, R4, RZ, 0x3c, !PT ;  /* 0x0000000405047212 */ /* 0x000fe400078e3cff */
[----:B------:R-:W-:Y:S02]  /*bd20*/  LOP3.LUT R22, R23, R22, RZ, 0x3c, !PT ;  /* 0x0000001617167212 */ /* 0x000fe400078e3cff */
[----:B------:R-:W-:Y:S01]  /*bd30*/  MOV R55, R54 ;  /* 0x0000003600377202 */ /* 0x000fe20000000f00 */
[----:B------:R-:W-:Y:S01]  /*bd40*/  IMAD.MOV.U32 R54, RZ, RZ, R52 ;  /* 0x000000ffff367224 */ /* 0x000fe200078e0034 */
[----:B------:R-:W-:-:S02]  /*bd50*/  LOP3.LUT R5, R5, R4, RZ, 0x3c, !PT ;  /* 0x0000000405057212 */ /* 0x000fc400078e3cff */
[----:B------:R-:W-:Y:S02]  /*bd60*/  LOP3.LUT R23, R23, R22, RZ, 0x3c, !PT ;  /* 0x0000001617177212 */ /* 0x000fe400078e3cff */
[----:B------:R-:W-:Y:S01]  /*bd70*/  MOV R62, R21 ;  /* 0x00000015003e7202 */ /* 0x000fe20000000f00 */
[----:B------:R-:W-:Y:S06]  /*bd80*/  @!P1 BRA `(.L_x_274) ;  /* 0x0000000000209947 */ /* 0x000fec0003800000 */
[----:B------:R-:W-:-:S10]  /*bd90*/  DFMA.RM R54, R22, R54, R62 ;  /* 0x000000361636722b */ /* 0x000fd4000000403e */
[----:B------:R-:W-:-:S04]  /*bda0*/  IADD3 R22, P1, PT, R54, 0x1, RZ ;  /* 0x0000000136167810 */ /* 0x000fc80007f3e0ff */
[----:B------:R-:W-:-:S06]  /*bdb0*/  IADD3.X R23, PT, PT, RZ, R55, RZ, P1, !PT ;  /* 0x00000037ff177210 */ /* 0x000fcc0000ffe4ff */
[----:B------:R-:W-:-:S08]  /*bdc0*/  DFMA.RP R4, -R54, R22, R4 ;  /* 0x000000163604722b */ /* 0x000fd00000008104 */
[----:B------:R-:W-:-:S06]  /*bdd0*/  DSETP.GT.AND P1, PT, R4, RZ, PT ;  /* 0x000000ff0400722a */ /* 0x000fcc0003f24000 */
[----:B------:R-:W-:Y:S02]  /*bde0*/  FSEL R22, R22, R54, P1 ;  /* 0x0000003616167208 */ /* 0x000fe40000800000 */
[----:B------:R-:W-:Y:S01]  /*bdf0*/  FSEL R23, R23, R55, P1 ;  /* 0x0000003717177208 */ /* 0x000fe20000800000 */
[----:B------:R-:W-:Y:S06]  /*be00*/  BRA `(.L_x_275) ;  /* 0x0000000000647947 */ /* 0x000fec0003800000 */
.L_x_274:
[----:B------:R-:W-:-:S14]  /*be10*/  DSETP.NE.AND P1, PT, R4, RZ, PT ;  /* 0x000000ff0400722a */ /* 0x000fdc0003f25000 */
[----:B------:R-:W-:Y:S05]  /*be20*/  @!P1 BRA `(.L_x_276) ;  /* 0x0000000000589947 */ /* 0x000fea0003800000 */
[----:B------:R-:W-:-:S13]  /*be30*/  ISETP.GE.AND P1, PT, R5, RZ, PT ;  /* 0x000000ff0500720c */ /* 0x000fda0003f26270 */
[----:B------:R-:W-:Y:S01]  /*be40*/  @!P1 IMAD.MOV.U32 R22, RZ, RZ, 0x0 ;  /* 0x00000000ff169424 */ /* 0x000fe200078e00ff */
[----:B------:R-:W-:Y:S01]  /*be50*/  @!P1 MOV R23, 0xfff80000 ;  /* 0xfff8000000179802 */ /* 0x000fe20000000f00 */
[----:B------:R-:W-:Y:S06]  /*be60*/  @!P1 BRA `(.L_x_275) ;  /* 0x00000000004c9947 */ /* 0x000fec0003800000 */
[----:B------:R-:W-:-:S13]  /*be70*/  ISETP.GT.AND P1, PT, R5, 0x7fefffff, PT ;  /* 0x7fefffff0500780c */ /* 0x000fda0003f24270 */
[----:B------:R-:W-:Y:S05]  /*be80*/  @P1 BRA `(.L_x_276) ;  /* 0x0000000000401947 */ /* 0x000fea0003800000 */
[----:B------:R-:W-:Y:S01]  /*be90*/  DMUL R62, R4, 8.11296384146066816958e+31 ;  /* 0x46900000043e7828 */ /* 0x000fe20000000000 */
[----:B------:R-:W-:Y:S01]  /*bea0*/  IMAD.MOV.U32 R54, RZ, RZ, RZ ;  /* 0x000000ffff367224 */ /* 0x000fe200078e00ff */
[----:B------:R-:W-:Y:S01]  /*beb0*/  MOV R4, 0x0 ;  /* 0x0000000000047802 */ /* 0x000fe20000000f00 */
[----:B------:R-:W-:-:S03]  /*bec0*/  IMAD.MOV.U32 R5, RZ, RZ, 0x3fd80000 ;  /* 0x3fd80000ff057424 */ /* 0x000fc600078e00ff */
[----:B------:R-:W0:Y:S02]  /*bed0*/  MUFU.RSQ64H R55, R63 ;  /* 0x0000003f00377308 */ /* 0x000e240000001c00 */
[----:B0-----:R-:W-:-:S08]  /*bee0*/  DMUL R22, R54, R54 ;  /* 0x0000003636167228 */ /* 0x001fd00000000000 */
[----:B------:R-:W-:-:S08]  /*bef0*/  DFMA R22, R62, -R22, 1 ;  /* 0x3ff000003e16742b */ /* 0x000fd00000000816 */
[----:B------:R-:W-:Y:S02]  /*bf00*/  DFMA R4, R22, R4, 0.5 ;  /* 0x3fe000001604742b */ /* 0x000fe40000000004 */
[----:B------:R-:W-:-:S08]  /*bf10*/  DMUL R22, R54, R22 ;  /* 0x0000001636167228 */ /* 0x000fd00000000000 */
[----:B------:R-:W-:-:S08]  /*bf20*/  DFMA R22, R4, R22, R54 ;  /* 0x000000160416722b */ /* 0x000fd00000000036 */
[----:B------:R-:W-:Y:S02]  /*bf30*/  DMUL R4, R62, R22 ;  /* 0x000000163e047228 */ /* 0x000fe40000000000 */
[----:B------:R-:W-:-:S06]  /*bf40*/  IADD3 R23, PT, PT, R23, -0x100000, RZ ;  /* 0xfff0000017177810 */ /* 0x000fcc0007ffe0ff */
[----:B------:R-:W-:-:S08]  /*bf50*/  DFMA R62, R4, -R4, R62 ;  /* 0x80000004043e722b */ /* 0x000fd0000000003e */
[----:B------:R-:W-:-:S10]  /*bf60*/  DFMA R22, R22, R62, R4 ;  /* 0x0000003e1616722b */ /* 0x000fd40000000004 */
[----:B------:R-:W-:Y:S01]  /*bf70*/  VIADD R23, R23, 0xfcb00000 ;  /* 0xfcb0000017177836 */ /* 0x000fe20000000000 */
[----:B------:R-:W-:Y:S06]  /*bf80*/  BRA `(.L_x_275) ;  /* 0x0000000000047947 */ /* 0x000fec0003800000 */
.L_x_276:
[----:B------:R-:W-:-:S11]  /*bf90*/  DADD R22, R4, R4 ;  /* 0x0000000004167229 */ /* 0x000fd60000000004 */
.L_x_275:
[----:B------:R-:W-:Y:S05]  /*bfa0*/  BSYNC.RECONVERGENT B4 ;  /* 0x0000000000047941 */ /* 0x000fea0003800200 */
.L_x_273:
[----:B------:R-:W-:Y:S02]  /*bfb0*/  HFMA2 R5, -RZ, RZ, 0, 0 ;  /* 0x00000000ff057431 */ /* 0x000fe400000001ff */
[----:B------:R-:W-:Y:S01]  /*bfc0*/  IMAD.MOV.U32 R4, RZ, RZ, R53 ;  /* 0x000000ffff047224 */ /* 0x000fe200078e0035 */
[----:B------:R-:W-:-:S03]  /*bfd0*/  MOV R52, R22 ;  /* 0x0000001600347202 */ /* 0x000fc60000000f00 */
[----:B------:R-:W-:Y:S05]  /*bfe0*/  RET.REL.NODEC R4 `(picard_kernel_double) ;  /* 0xffffff4004047950 */ /* 0x000fea0003c3ffff */
.L_x_277:
[----:B------:R-:W-:-:S00]  /*bff0*/  BRA `(.L_x_277) ;  /* 0xfffffffc00fc7947 */ /* 0x000fc0000383ffff */
[----:B------:R-:W-:-:S00]  /*c000*/  NOP ;  /* 0x0000000000007918 */ /* 0x000fc00000000000 */
[----:B------:R-:W-:-:S00]  /*c010*/  NOP ;  /* 0x0000000000007918 */ /* 0x000fc00000000000 */
[----:B------:R-:W-:-:S00]  /*c020*/  NOP ;  /* 0x0000000000007918 */ /* 0x000fc00000000000 */
[----:B------:R-:W-:-:S00]  /*c030*/  NOP ;  /* 0x0000000000007918 */ /* 0x000fc00000000000 */
[----:B------:R-:W-:-:S00]  /*c040*/  NOP ;  /* 0x0000000000007918 */ /* 0x000fc00000000000 */
[----:B------:R-:W-:-:S00]  /*c050*/  NOP ;  /* 0x0000000000007918 */ /* 0x000fc00000000000 */
[----:B------:R-:W-:-:S00]  /*c060*/  NOP ;  /* 0x0000000000007918 */ /* 0x000fc00000000000 */
[----:B------:R-:W-:-:S00]  /*c070*/  NOP ;  /* 0x0000000000007918 */ /* 0x000fc00000000000 */
.L_x_279:


//--------------------- .nv.shared.picard_kernel_double --------------------------
	.section	.nv.shared.picard_kernel_double,"aw",@nobits
	.sectionflags	@""
	.align	8
.nv.shared.picard_kernel_double:
	.zero		3072


//--------------------- .nv.shared.reserved.0     --------------------------
	.section	.nv.shared.reserved.0,"aw",@nobits
	.weak		__nv_reservedSMEM_offset_0_alias
	.size		__nv_reservedSMEM_offset_0_alias, 0, 64
	.other		__nv_reservedSMEM_offset_0_alias,@"STO_CUDA_RESERVED_SHARED STV_DEFAULT"
__nv_reservedSMEM_offset_0_alias:
	.zero		0
	.zero		64


//--------------------- .nv.constant0.picard_kernel_double --------------------------
	.section	.nv.constant0.picard_kernel_double,"a",@progbits
	.sectionflags	@""
	.align	4
.nv.constant0.picard_kernel_double:
	.zero		1080


//--------------------- SYMBOLS --------------------------

	.type		.nv.reservedSmem.offset0,@object
	.size		.nv.reservedSmem.offset0,0x4
	.type		.nv.reservedSmem.cap,@object
	.size		.nv.reservedSmem.cap,0x4
